//
// Generated by NVIDIA NVVM Compiler
//
// Compiler Build ID: CL-36424714
// Cuda compilation tools, release 13.0, V13.0.88
// Based on NVVM 20.0.0
//

.version 9.0
.target sm_100
.address_size 64

	// .globl	_Z9mergeSortPiS_i
// _ZZ5mergePiS_iiiE6s_data has been demoted

.visible .entry _Z9mergeSortPiS_i(
	.param .u64 .ptr .align 1 _Z9mergeSortPiS_i_param_0,
	.param .u64 .ptr .align 1 _Z9mergeSortPiS_i_param_1,
	.param .u32 _Z9mergeSortPiS_i_param_2
)
{
	.reg .pred 	%p<29>;
	.reg .b32 	%r<167>;
	.reg .b64 	%rd<26>;
	// demoted variable
	.shared .align 4 .b8 _ZZ5mergePiS_iiiE6s_data[64];
	ld.param.u64 	%rd9, [_Z9mergeSortPiS_i_param_0];
	ld.param.u64 	%rd10, [_Z9mergeSortPiS_i_param_1];
	ld.param.u32 	%r81, [_Z9mergeSortPiS_i_param_2];
	mov.u32 	%r1, %tid.x;
	mov.u32 	%r2, %ntid.x;
	setp.lt.s32 	%p1, %r81, 3;
	@%p1 bra 	$L__BB0_30;
	cvta.to.global.u64 	%rd24, %rd9;
	cvta.to.global.u64 	%rd25, %rd10;
	shl.b32 	%r83, %r1, 2;
	mov.u32 	%r84, _ZZ5mergePiS_iiiE6s_data;
	add.s32 	%r3, %r84, %r83;
	add.s32 	%r4, %r1, %r2;
	shl.b32 	%r5, %r2, 2;
	add.s32 	%r6, %r3, %r5;
	add.s32 	%r7, %r4, %r2;
	add.s32 	%r8, %r6, %r5;
	shl.b32 	%r9, %r2, 4;
	shl.b32 	%r10, %r2, 3;
	mul.lo.s32 	%r11, %r2, 12;
	mov.u32 	%r85, %ctaid.x;
	mad.lo.s32 	%r12, %r85, %r2, %r1;
	mov.b32 	%r145, 2;
$L__BB0_2:
	mov.u64 	%rd4, %rd25;
	mov.u64 	%rd25, %rd24;
	mul.lo.s32 	%r14, %r145, %r12;
	shr.s32 	%r15, %r145, 1;
	add.s32 	%r16, %r14, %r15;
	add.s32 	%r86, %r14, %r145;
	min.s32 	%r17, %r86, %r81;
	setp.ge.s32 	%p2, %r14, %r81;
	@%p2 bra 	$L__BB0_29;
	setp.lt.s32 	%p3, %r15, 1;
	setp.ge.s32 	%p4, %r16, %r17;
	or.pred  	%p5, %p3, %p4;
	mov.u32 	%r146, %r14;
	mov.u32 	%r147, %r16;
	mov.u32 	%r154, %r1;
	@%p5 bra 	$L__BB0_4;
	bra.uni 	$L__BB0_17;
$L__BB0_4:
	setp.ge.s32 	%p10, %r146, %r16;
	@%p10 bra 	$L__BB0_12;
	sub.s32 	%r94, %r16, %r146;
	and.b32  	%r21, %r94, 3;
	setp.eq.s32 	%p11, %r21, 0;
	mov.u32 	%r150, %r146;
	@%p11 bra 	$L__BB0_9;
	mul.wide.s32 	%rd15, %r146, 4;
	add.s64 	%rd5, %rd25, %rd15;
	ld.global.u32 	%r95, [%rd5];
	shl.b32 	%r96, %r154, 2;
	mov.u32 	%r97, _ZZ5mergePiS_iiiE6s_data;
	add.s32 	%r22, %r97, %r96;
	st.shared.u32 	[%r22], %r95;
	add.s32 	%r150, %r146, 1;
	add.s32 	%r154, %r154, %r2;
	setp.eq.s32 	%p12, %r21, 1;
	@%p12 bra 	$L__BB0_9;
	ld.global.u32 	%r98, [%rd5+4];
	add.s32 	%r25, %r22, %r5;
	st.shared.u32 	[%r25], %r98;
	add.s32 	%r150, %r146, 2;
	add.s32 	%r154, %r154, %r2;
	setp.eq.s32 	%p13, %r21, 2;
	@%p13 bra 	$L__BB0_9;
	ld.global.u32 	%r99, [%rd5+8];
	add.s32 	%r100, %r25, %r5;
	st.shared.u32 	[%r100], %r99;
	add.s32 	%r150, %r146, 3;
	add.s32 	%r154, %r154, %r2;
$L__BB0_9:
	sub.s32 	%r101, %r146, %r16;
	setp.gt.u32 	%p14, %r101, -4;
	@%p14 bra 	$L__BB0_12;
	shl.b32 	%r102, %r154, 2;
	mov.u32 	%r103, _ZZ5mergePiS_iiiE6s_data;
	add.s32 	%r158, %r103, %r102;
	sub.s32 	%r104, %r150, %r14;
	sub.s32 	%r157, %r104, %r15;
	add.s64 	%rd6, %rd25, 8;
$L__BB0_11:
	mul.wide.s32 	%rd16, %r150, 4;
	add.s64 	%rd17, %rd6, %rd16;
	ld.global.u32 	%r105, [%rd17+-8];
	st.shared.u32 	[%r158], %r105;
	ld.global.u32 	%r106, [%rd17+-4];
	add.s32 	%r107, %r158, %r5;
	st.shared.u32 	[%r107], %r106;
	ld.global.u32 	%r108, [%rd17];
	add.s32 	%r109, %r158, %r10;
	st.shared.u32 	[%r109], %r108;
	ld.global.u32 	%r110, [%rd17+4];
	add.s32 	%r111, %r158, %r11;
	st.shared.u32 	[%r111], %r110;
	add.s32 	%r150, %r150, 4;
	add.s32 	%r154, %r154, %r5;
	add.s32 	%r158, %r158, %r9;
	add.s32 	%r157, %r157, 4;
	setp.eq.s32 	%p15, %r157, 0;
	@%p15 bra 	$L__BB0_12;
	bra.uni 	$L__BB0_11;
$L__BB0_12:
	setp.ge.s32 	%p16, %r147, %r17;
	@%p16 bra 	$L__BB0_22;
	sub.s32 	%r112, %r17, %r147;
	and.b32  	%r46, %r112, 3;
	setp.eq.s32 	%p17, %r46, 0;
	mov.u32 	%r156, %r147;
	@%p17 bra 	$L__BB0_21;
	mul.wide.s32 	%rd18, %r147, 4;
	add.s64 	%rd7, %rd25, %rd18;
	ld.global.u32 	%r113, [%rd7];
	shl.b32 	%r114, %r154, 2;
	mov.u32 	%r115, _ZZ5mergePiS_iiiE6s_data;
	add.s32 	%r47, %r115, %r114;
	st.shared.u32 	[%r47], %r113;
	add.s32 	%r156, %r147, 1;
	add.s32 	%r154, %r154, %r2;
	setp.eq.s32 	%p18, %r46, 1;
	@%p18 bra 	$L__BB0_21;
	ld.global.u32 	%r116, [%rd7+4];
	add.s32 	%r50, %r47, %r5;
	st.shared.u32 	[%r50], %r116;
	add.s32 	%r156, %r147, 2;
	add.s32 	%r154, %r154, %r2;
	setp.eq.s32 	%p19, %r46, 2;
	@%p19 bra 	$L__BB0_21;
	ld.global.u32 	%r117, [%rd7+8];
	add.s32 	%r118, %r50, %r5;
	st.shared.u32 	[%r118], %r117;
	add.s32 	%r156, %r147, 3;
	add.s32 	%r154, %r154, %r2;
	bra.uni 	$L__BB0_21;
$L__BB0_17:
	mul.wide.s32 	%rd11, %r146, 4;
	add.s64 	%rd12, %rd25, %rd11;
	ld.global.u32 	%r38, [%rd12];
	mul.wide.s32 	%rd13, %r147, 4;
	add.s64 	%rd14, %rd25, %rd13;
	ld.global.u32 	%r39, [%rd14];
	setp.ge.s32 	%p6, %r38, %r39;
	@%p6 bra 	$L__BB0_19;
	shl.b32 	%r90, %r154, 2;
	mov.u32 	%r91, _ZZ5mergePiS_iiiE6s_data;
	add.s32 	%r92, %r91, %r90;
	st.shared.u32 	[%r92], %r38;
	add.s32 	%r146, %r146, 1;
	bra.uni 	$L__BB0_20;
$L__BB0_19:
	shl.b32 	%r87, %r154, 2;
	mov.u32 	%r88, _ZZ5mergePiS_iiiE6s_data;
	add.s32 	%r89, %r88, %r87;
	st.shared.u32 	[%r89], %r39;
	add.s32 	%r147, %r147, 1;
$L__BB0_20:
	add.s32 	%r154, %r154, %r2;
	setp.lt.s32 	%p7, %r146, %r16;
	setp.lt.s32 	%p8, %r147, %r17;
	and.pred  	%p9, %p7, %p8;
	@%p9 bra 	$L__BB0_17;
	bra.uni 	$L__BB0_4;
$L__BB0_21:
	sub.s32 	%r119, %r147, %r17;
	setp.gt.u32 	%p20, %r119, -4;
	@%p20 bra 	$L__BB0_22;
	bra.uni 	$L__BB0_31;
$L__BB0_22:
	setp.ge.s32 	%p22, %r14, %r17;
	@%p22 bra 	$L__BB0_29;
	sub.s32 	%r130, %r17, %r14;
	and.b32  	%r65, %r130, 3;
	setp.eq.s32 	%p23, %r65, 0;
	mov.u32 	%r161, %r14;
	mov.u32 	%r162, %r1;
	@%p23 bra 	$L__BB0_27;
	ld.shared.u32 	%r131, [%r3];
	mul.wide.s32 	%rd21, %r14, 4;
	add.s64 	%rd8, %rd4, %rd21;
	st.global.u32 	[%rd8], %r131;
	add.s32 	%r161, %r14, 1;
	setp.eq.s32 	%p24, %r65, 1;
	mov.u32 	%r162, %r4;
	@%p24 bra 	$L__BB0_27;
	ld.shared.u32 	%r132, [%r6];
	st.global.u32 	[%rd8+4], %r132;
	add.s32 	%r161, %r14, 2;
	setp.eq.s32 	%p25, %r65, 2;
	mov.u32 	%r162, %r7;
	@%p25 bra 	$L__BB0_27;
	add.s32 	%r162, %r7, %r2;
	ld.shared.u32 	%r133, [%r8];
	st.global.u32 	[%rd8+8], %r133;
	add.s32 	%r161, %r14, 3;
$L__BB0_27:
	sub.s32 	%r134, %r14, %r17;
	setp.gt.u32 	%p26, %r134, -4;
	@%p26 bra 	$L__BB0_29;
$L__BB0_28:
	shl.b32 	%r135, %r162, 2;
	mov.u32 	%r136, _ZZ5mergePiS_iiiE6s_data;
	add.s32 	%r137, %r136, %r135;
	ld.shared.u32 	%r138, [%r137];
	mul.wide.s32 	%rd22, %r161, 4;
	add.s64 	%rd23, %rd4, %rd22;
	st.global.u32 	[%rd23], %r138;
	add.s32 	%r139, %r137, %r5;
	ld.shared.u32 	%r140, [%r139];
	st.global.u32 	[%rd23+4], %r140;
	add.s32 	%r141, %r139, %r5;
	ld.shared.u32 	%r142, [%r141];
	st.global.u32 	[%rd23+8], %r142;
	add.s32 	%r143, %r141, %r5;
	ld.shared.u32 	%r144, [%r143];
	st.global.u32 	[%rd23+12], %r144;
	add.s32 	%r162, %r5, %r162;
	add.s32 	%r161, %r161, 4;
	setp.ne.s32 	%p27, %r161, %r17;
	@%p27 bra 	$L__BB0_28;
$L__BB0_29:
	bar.sync 	0;
	shl.b32 	%r145, %r145, 1;
	setp.lt.s32 	%p28, %r145, %r81;
	mov.u64 	%rd24, %rd4;
	@%p28 bra 	$L__BB0_2;
$L__BB0_30:
	ret;
$L__BB0_31:
	mul.wide.s32 	%rd19, %r156, 4;
	add.s64 	%rd20, %rd25, %rd19;
	ld.global.u32 	%r120, [%rd20];
	shl.b32 	%r121, %r154, 2;
	mov.u32 	%r122, _ZZ5mergePiS_iiiE6s_data;
	add.s32 	%r123, %r122, %r121;
	st.shared.u32 	[%r123], %r120;
	ld.global.u32 	%r124, [%rd20+4];
	add.s32 	%r125, %r123, %r5;
	st.shared.u32 	[%r125], %r124;
	ld.global.u32 	%r126, [%rd20+8];
	add.s32 	%r127, %r125, %r5;
	st.shared.u32 	[%r127], %r126;
	ld.global.u32 	%r128, [%rd20+12];
	add.s32 	%r129, %r127, %r5;
	st.shared.u32 	[%r129], %r128;
	add.s32 	%r156, %r156, 4;
	add.s32 	%r154, %r5, %r154;
	setp.eq.s32 	%p21, %r156, %r17;
	@%p21 bra 	$L__BB0_22;
	bra.uni 	$L__BB0_31;

}


// ===== COMPILED SASS (sm_100) =====

	.target	sm_100

	.elftype	@"ET_EXEC"


//--------------------- .note.nv.tkinfo           --------------------------
	.section	.note.nv.tkinfo,"",@"SHT_NOTE"
	.sectionflags	@"SHF_NOTE_NV_TKINFO"
	.tkinfo
        /*0018*/ 	.word	0x00000002
        /*0030*/ 	.string	""
        /*0030*/ 	.string	"ptxas"
        /*0030*/ 	.string	"Cuda compilation tools, release 13.0, V13.0.88"
        /*0030*/ 	.string	"Build cuda_13.0.r13.0/compiler.36424714_0"
        /*0030*/ 	.string	"-arch sm_100 -m 64 "



//--------------------- .note.nv.cuinfo           --------------------------
	.section	.note.nv.cuinfo,"",@"SHT_NOTE"
	.sectionflags	@"SHF_NOTE_NV_CUINFO"
        /*0018*/ 	.short	0x0002
        /*001a*/ 	.short	0x0064
        /*001c*/ 	.short	0x0082
	.zero		2


//--------------------- .nv.info                  --------------------------
	.section	.nv.info,"",@"SHT_CUDA_INFO"
	.align	4


	//----- nvinfo : EIATTR_REGCOUNT
	.align		4
        /*0000*/ 	.byte	0x04, 0x2f
        /*0002*/ 	.short	(.L_1 - .L_0)
	.align		4
.L_0:
        /*0004*/ 	.word	index@(_Z9mergeSortPiS_i)
        /*0008*/ 	.word	0x00000020


	//----- nvinfo : EIATTR_FRAME_SIZE
	.align		4
.L_1:
        /*000c*/ 	.byte	0x04, 0x11
        /*000e*/ 	.short	(.L_3 - .L_2)
	.align		4
.L_2:
        /*0010*/ 	.word	index@(_Z9mergeSortPiS_i)
        /*0014*/ 	.word	0x00000000


	//----- nvinfo : EIATTR_MIN_STACK_SIZE
	.align		4
.L_3:
        /*0018*/ 	.byte	0x04, 0x12
        /*001a*/ 	.short	(.L_5 - .L_4)
	.align		4
.L_4:
        /*001c*/ 	.word	index@(_Z9mergeSortPiS_i)
        /*0020*/ 	.word	0x00000000
.L_5:


//--------------------- .nv.compat                --------------------------
	.section	.nv.compat,"",@"SHT_CUDA_COMPAT_INFO"
	.align	4
        /*0000*/ 	.byte	0x02, 0x09, 0x00, 0x00, 0x02, 0x02, 0x01, 0x00, 0x02, 0x05, 0x05, 0x00, 0x03, 0x07, 0x01, 0x01
        /*0010*/ 	.byte	0x02, 0x03, 0x00, 0x00, 0x02, 0x06, 0x01, 0x00, 0x04, 0x0b, 0x08, 0x00, 0x09, 0x00, 0x00, 0x00
        /*0020*/ 	.byte	0x00, 0x00, 0x00, 0x00


//--------------------- .nv.info._Z9mergeSortPiS_i --------------------------
	.section	.nv.info._Z9mergeSortPiS_i,"",@"SHT_CUDA_INFO"
	.sectionflags	@""
	.align	4


	//----- nvinfo : EIATTR_CUDA_API_VERSION
	.align		4
        /*0000*/ 	.byte	0x04, 0x37
        /*0002*/ 	.short	(.L_7 - .L_6)
.L_6:
        /*0004*/ 	.word	0x00000082


	//----- nvinfo : EIATTR_KPARAM_INFO
	.align		4
.L_7:
        /*0008*/ 	.byte	0x04, 0x17
        /*000a*/ 	.short	(.L_9 - .L_8)
.L_8:
        /*000c*/ 	.word	0x00000000
        /*0010*/ 	.short	0x0002
        /*0012*/ 	.short	0x0010
        /*0014*/ 	.byte	0x00, 0xf0, 0x11, 0x00


	//----- nvinfo : EIATTR_KPARAM_INFO
	.align		4
.L_9:
        /*0018*/ 	.byte	0x04, 0x17
        /*001a*/ 	.short	(.L_11 - .L_10)
.L_10:
        /*001c*/ 	.word	0x00000000
        /*0020*/ 	.short	0x0001
        /*0022*/ 	.short	0x0008
        /*0024*/ 	.byte	0x00, 0xf5, 0x21, 0x00


	//----- nvinfo : EIATTR_KPARAM_INFO
	.align		4
.L_11:
        /*0028*/ 	.byte	0x04, 0x17
        /*002a*/ 	.short	(.L_13 - .L_12)
.L_12:
        /*002c*/ 	.word	0x00000000
        /*0030*/ 	.short	0x0000
        /*0032*/ 	.short	0x0000
        /*0034*/ 	.byte	0x00, 0xf5, 0x21, 0x00


	//----- nvinfo : EIATTR_SPARSE_MMA_MASK
	.align		4
.L_13:
        /*0038*/ 	.byte	0x03, 0x50
        /*003a*/ 	.short	0x0000


	//----- nvinfo : EIATTR_MAXREG_COUNT
	.align		4
        /*003c*/ 	.byte	0x03, 0x1b
        /*003e*/ 	.short	0x00ff


	//----- nvinfo : EIATTR_NUM_BARRIERS
	.align		4
        /*0040*/ 	.byte	0x02, 0x4c
        /*0042*/ 	.byte	0x01
	.zero		1


	//----- nvinfo : EIATTR_MERCURY_ISA_VERSION
	.align		4
        /*0044*/ 	.byte	0x03, 0x5f
        /*0046*/ 	.short	0x0101


	//----- nvinfo : EIATTR_VRC_CTA_INIT_COUNT
	.align		4
        /*0048*/ 	.byte	0x02, 0x4a
	.zero		1
	.zero		1


	//----- nvinfo : EIATTR_EXIT_INSTR_OFFSETS
	.align		4
        /*004c*/ 	.byte	0x04, 0x1c
        /*004e*/ 	.short	(.L_15 - .L_14)


	//   ....[0]....
.L_14:
        /*0050*/ 	.word	0x00000030


	//   ....[1]....
        /*0054*/ 	.word	0x00002490


	//----- nvinfo : EIATTR_CRS_STACK_SIZE
	.align		4
.L_15:
        /*0058*/ 	.byte	0x04, 0x1e
        /*005a*/ 	.short	(.L_17 - .L_16)
.L_16:
        /*005c*/ 	.word	0x00000000


	//----- nvinfo : EIATTR_CBANK_PARAM_SIZE
	.align		4
.L_17:
        /*0060*/ 	.byte	0x03, 0x19
        /*0062*/ 	.short	0x0014


	//----- nvinfo : EIATTR_PARAM_CBANK
	.align		4
        /*0064*/ 	.byte	0x04, 0x0a
        /*0066*/ 	.short	(.L_19 - .L_18)
	.align		4
.L_18:
        /*0068*/ 	.word	index@(.nv.constant0._Z9mergeSortPiS_i)
        /*006c*/ 	.short	0x0380
        /*006e*/ 	.short	0x0014


	//----- nvinfo : EIATTR_SW_WAR
	.align		4
.L_19:
        /*0070*/ 	.byte	0x04, 0x36
        /*0072*/ 	.short	(.L_21 - .L_20)
.L_20:
        /*0074*/ 	.word	0x00000008
.L_21:


//--------------------- .nv.callgraph             --------------------------
	.section	.nv.callgraph,"",@"SHT_CUDA_CALLGRAPH"
	.align	4
	.sectionentsize	8
	.align		4
        /*0000*/ 	.word	0x00000000
	.align		4
        /*0004*/ 	.word	0xffffffff
	.align		4
        /*0008*/ 	.word	0x00000000
	.align		4
        /*000c*/ 	.word	0xfffffffe
	.align		4
        /*0010*/ 	.word	0x00000000
	.align		4
        /*0014*/ 	.word	0xfffffffd
	.align		4
        /*0018*/ 	.word	0x00000000
	.align		4
        /*001c*/ 	.word	0xfffffffc


//--------------------- .text._Z9mergeSortPiS_i   --------------------------
	.section	.text._Z9mergeSortPiS_i,"ax",@progbits
	.align	128
        .global         _Z9mergeSortPiS_i
        .type           _Z9mergeSortPiS_i,@function
        .size           _Z9mergeSortPiS_i,(.L_x_40 - _Z9mergeSortPiS_i)
        .other          _Z9mergeSortPiS_i,@"STO_CUDA_ENTRY STV_DEFAULT"
_Z9mergeSortPiS_i:
.text._Z9mergeSortPiS_i:
[----:B------:R-:W-:Y:S08]  /*0000*/  LDC R1, c[0x0][0x37c] ;  /* 0x0000df00ff017b82 */ /* 0x000ff00000000800 */
[----:B------:R-:W0:Y:S02]  /*0010*/  LDC R0, c[0x0][0x390] ;  /* 0x0000e400ff007b82 */ /* 0x000e240000000800 */
[----:B0-----:R-:W-:-:S13]  /*0020*/  ISETP.GE.AND P0, PT, R0, 0x3, PT ;  /* 0x000000030000780c */ /* 0x001fda0003f06270 */
[----:B------:R-:W-:Y:S05]  /*0030*/  @!P0 EXIT ;  /* 0x000000000000894d */ /* 0x000fea0003800000 */
[----:B------:R-:W0:Y:S01]  /*0040*/  S2R R0, SR_TID.X ;  /* 0x0000000000007919 */ /* 0x000e220000002100 */
[----:B------:R-:W1:Y:S01]  /*0050*/  S2UR UR5, SR_CgaCtaId ;  /* 0x00000000000579c3 */ /* 0x000e620000008800 */
[----:B------:R-:W2:Y:S01]  /*0060*/  LDCU.64 UR10, c[0x0][0x380] ;  /* 0x00007000ff0a77ac */ /* 0x000ea20008000a00 */
[----:B------:R-:W-:Y:S01]  /*0070*/  IMAD.MOV.U32 R4, RZ, RZ, 0x2 ;  /* 0x00000002ff047424 */ /* 0x000fe200078e00ff */
[----:B------:R-:W3:Y:S05]  /*0080*/  LDCU.64 UR12, c[0x0][0x388] ;  /* 0x00007100ff0c77ac */ /* 0x000eea0008000a00 */
[----:B------:R-:W4:Y:S01]  /*0090*/  LDC R3, c[0x0][0x360] ;  /* 0x0000d800ff037b82 */ /* 0x000f220000000800 */
[----:B------:R-:W-:Y:S01]  /*00a0*/  UMOV UR4, 0x400 ;  /* 0x0000040000047882 */ /* 0x000fe20000000000 */
[----:B------:R-:W0:Y:S06]  /*00b0*/  LDCU.64 UR8, c[0x0][0x358] ;  /* 0x00006b00ff0877ac */ /* 0x000e2c0008000a00 */
[----:B------:R-:W5:Y:S01]  /*00c0*/  S2UR UR6, SR_CTAID.X ;  /* 0x00000000000679c3 */ /* 0x000f620000002500 */
[----:B--2---:R-:W-:-:S02]  /*00d0*/  IMAD.U32 R16, RZ, RZ, UR10 ;  /* 0x0000000aff107e24 */ /* 0x004fc4000f8e00ff */
[----:B------:R-:W-:Y:S01]  /*00e0*/  IMAD.U32 R17, RZ, RZ, UR11 ;  /* 0x0000000bff117e24 */ /* 0x000fe2000f8e00ff */
[----:B---3--:R-:W-:Y:S01]  /*00f0*/  MOV R12, UR12 ;  /* 0x0000000c000c7c02 */ /* 0x008fe20008000f00 */
[----:B-1----:R-:W-:Y:S01]  /*0100*/  ULEA UR4, UR5, UR4, 0x18 ;  /* 0x0000000405047291 */ /* 0x002fe2000f8ec0ff */
[----:B------:R-:W-:-:S05]  /*0110*/  IMAD.U32 R13, RZ, RZ, UR13 ;  /* 0x0000000dff0d7e24 */ /* 0x000fca000f8e00ff */
[C---:B0-----:R-:W-:Y:S01]  /*0120*/  LEA R2, R0.reuse, UR4, 0x2 ;  /* 0x0000000400027c11 */ /* 0x041fe2000f8e10ff */
[----:B----4-:R-:W-:-:S03]  /*0130*/  IMAD.IADD R6, R0, 0x1, R3 ;  /* 0x0000000100067824 */ /* 0x010fc600078e0203 */
[----:B------:R-:W-:Y:S01]  /*0140*/  LEA R8, R3, R2, 0x2 ;  /* 0x0000000203087211 */ /* 0x000fe200078e10ff */
[----:B------:R-:W-:-:S03]  /*0150*/  IMAD.IADD R10, R6, 0x1, R3 ;  /* 0x00000001060a7824 */ /* 0x000fc600078e0203 */
[C---:B------:R-:W-:Y:S01]  /*0160*/  LEA R7, R3.reuse, R8, 0x2 ;  /* 0x0000000803077211 */ /* 0x040fe200078e10ff */
[----:B-----5:R-:W-:-:S07]  /*0170*/  IMAD R5, R3, UR6, R0 ;  /* 0x0000000603057c24 */ /* 0x020fce000f8e0200 */
.L_x_38:
[----:B------:R-:W0:Y:S01]  /*0180*/  LDCU UR6, c[0x0][0x390] ;  /* 0x00007200ff0677ac */ /* 0x000e220008000800 */
[----:B------:R-:W-:Y:S01]  /*0190*/  IMAD R9, R5, R4, RZ ;  /* 0x0000000405097224 */ /* 0x000fe200078e02ff */
[----:B------:R-:W-:Y:S01]  /*01a0*/  BSSY.RECONVERGENT B0, `(.L_x_0) ;  /* 0x0000226000007945 */ /* 0x000fe20003800200 */
[----:B------:R-:W-:Y:S01]  /*01b0*/  IMAD.MOV.U32 R14, RZ, RZ, R12 ;  /* 0x000000ffff0e7224 */ /* 0x000fe200078e000c */
[----:B------:R-:W-:Y:S01]  /*01c0*/  MOV R12, R16 ;  /* 0x00000010000c7202 */ /* 0x000fe20000000f00 */
[----:B------:R-:W-:Y:S02]  /*01d0*/  IMAD.MOV.U32 R15, RZ, RZ, R13 ;  /* 0x000000ffff0f7224 */ /* 0x000fe400078e000d */
[----:B------:R-:W-:Y:S01]  /*01e0*/  IMAD.MOV.U32 R13, RZ, RZ, R17 ;  /* 0x000000ffff0d7224 */ /* 0x000fe200078e0011 */
[----:B0-----:R-:W-:-:S13]  /*01f0*/  ISETP.GE.AND P0, PT, R9, UR6, PT ;  /* 0x0000000609007c0c */ /* 0x001fda000bf06270 */
[----:B------:R-:W-:Y:S05]  /*0200*/  @P0 BRA `(.L_x_1) ;  /* 0x00000020007c0947 */ /* 0x000fea0003800000 */
[----:B------:R-:W-:Y:S01]  /*0210*/  SHF.R.S32.HI R20, RZ, 0x1, R4 ;  /* 0x00000001ff147819 */ /* 0x000fe20000011404 */
[----:B------:R-:W-:Y:S01]  /*0220*/  BSSY.RECONVERGENT B1, `(.L_x_2) ;  /* 0x000001a000017945 */ /* 0x000fe20003800200 */
[C---:B------:R-:W-:Y:S01]  /*0230*/  VIADDMNMX R22, R9.reuse, R4, UR6, PT ;  /* 0x0000000609167e46 */ /* 0x040fe2000b800104 */
[----:B------:R-:W-:Y:S01]  /*0240*/  IMAD.MOV.U32 R26, RZ, RZ, R0 ;  /* 0x000000ffff1a7224 */ /* 0x000fe200078e0000 */
[----:B------:R-:W-:Y:S01]  /*0250*/  MOV R21, R9 ;  /* 0x0000000900157202 */ /* 0x000fe20000000f00 */
[----:B------:R-:W-:-:S04]  /*0260*/  IMAD.IADD R24, R9, 0x1, R20 ;  /* 0x0000000109187824 */ /* 0x000fc800078e0214 */
[----:B------:R-:W-:Y:S01]  /*0270*/  IMAD.MOV.U32 R11, RZ, RZ, R24 ;  /* 0x000000ffff0b7224 */ /* 0x000fe200078e0018 */
[----:B------:R-:W-:-:S04]  /*0280*/  ISETP.GE.AND P0, PT, R24, R22, PT ;  /* 0x000000161800720c */ /* 0x000fc80003f06270 */
[----:B------:R-:W-:-:S13]  /*0290*/  ISETP.LT.OR P0, PT, R20, 0x1, P0 ;  /* 0x000000011400780c */ /* 0x000fda0000701670 */
[----:B------:R-:W-:Y:S05]  /*02a0*/  @P0 BRA `(.L_x_3) ;  /* 0x0000000000440947 */ /* 0x000fea0003800000 */
.L_x_4:
[----:B------:R-:W-:-:S04]  /*02b0*/  IMAD.WIDE R18, R21, 0x4, R12 ;  /* 0x0000000415127825 */ /* 0x000fc800078e020c */
[----:B------:R-:W-:Y:S02]  /*02c0*/  IMAD.WIDE R16, R11, 0x4, R12 ;  /* 0x000000040b107825 */ /* 0x000fe400078e020c */
[----:B------:R-:W2:Y:S04]  /*02d0*/  LDG.E R18, desc[UR8][R18.64] ;  /* 0x0000000812127981 */ /* 0x000ea8000c1e1900 */
[----:B------:R-:W2:Y:S01]  /*02e0*/  LDG.E R16, desc[UR8][R16.64] ;  /* 0x0000000810107981 */ /* 0x000ea2000c1e1900 */
[----:B------:R-:W0:Y:S01]  /*02f0*/  S2UR UR5, SR_CgaCtaId ;  /* 0x00000000000579c3 */ /* 0x000e220000008800 */
[----:B------:R-:W-:Y:S02]  /*0300*/  UMOV UR4, 0x400 ;  /* 0x0000040000047882 */ /* 0x000fe40000000000 */
[----:B0-----:R-:W-:-:S06]  /*0310*/  ULEA UR4, UR5, UR4, 0x18 ;  /* 0x0000000405047291 */ /* 0x001fcc000f8ec0ff */
[----:B------:R-:W-:Y:S01]  /*0320*/  LEA R23, R26, UR4, 0x2 ;  /* 0x000000041a177c11 */ /* 0x000fe2000f8e10ff */
[----:B------:R-:W-:Y:S01]  /*0330*/  IMAD.IADD R26, R3, 0x1, R26 ;  /* 0x00000001031a7824 */ /* 0x000fe200078e021a */
[----:B--2---:R-:W-:-:S13]  /*0340*/  ISETP.GE.AND P0, PT, R18, R16, PT ;  /* 0x000000101200720c */ /* 0x004fda0003f06270 */
[----:B------:R-:W-:Y:S01]  /*0350*/  @!P0 VIADD R21, R21, 0x1 ;  /* 0x0000000115158836 */ /* 0x000fe20000000000 */
[----:B------:R-:W-:Y:S01]  /*0360*/  @P0 IADD3 R11, PT, PT, R11, 0x1, RZ ;  /* 0x000000010b0b0810 */ /* 0x000fe20007ffe0ff */
[----:B------:R0:W-:Y:S03]  /*0370*/  @!P0 STS [R23], R18 ;  /* 0x0000001217008388 */ /* 0x0001e60000000800 */
[----:B------:R-:W-:Y:S01]  /*0380*/  ISETP.LT.AND P1, PT, R21, R24, PT ;  /* 0x000000181500720c */ /* 0x000fe20003f21270 */
[----:B------:R0:W-:Y:S01]  /*0390*/  @P0 STS [R23], R16 ;  /* 0x0000001017000388 */ /* 0x0001e20000000800 */
[----:B------:R-:W-:-:S13]  /*03a0*/  ISETP.GE.AND P0, PT, R11, R22, PT ;  /* 0x000000160b00720c */ /* 0x000fda0003f06270 */
[----:B0-----:R-:W-:Y:S05]  /*03b0*/  @!P0 BRA P1, `(.L_x_4) ;  /* 0xfffffffc00bc8947 */ /* 0x001fea000083ffff */
.L_x_3:
[----:B------:R-:W-:Y:S05]  /*03c0*/  BSYNC.RECONVERGENT B1 ;  /* 0x0000000000017941 */ /* 0x000fea0003800200 */
.L_x_2:
[----:B------:R-:W-:Y:S01]  /*03d0*/  ISETP.GE.AND P0, PT, R21, R24, PT ;  /* 0x000000181500720c */ /* 0x000fe20003f06270 */
[----:B------:R-:W-:-:S12]  /*03e0*/  BSSY.RECONVERGENT B1, `(.L_x_5) ;  /* 0x00000ac000017945 */ /* 0x000fd80003800200 */
[----:B------:R-:W-:Y:S05]  /*03f0*/  @P0 BRA `(.L_x_6) ;  /* 0x0000000800a80947 */ /* 0x000fea0003800000 */
[----:B------:R-:W-:Y:S01]  /*0400*/  IADD3 R16, PT, PT, R24, -R21, RZ ;  /* 0x8000001518107210 */ /* 0x000fe20007ffe0ff */
[----:B------:R-:W-:Y:S01]  /*0410*/  IMAD.IADD R17, R21, 0x1, -R24 ;  /* 0x0000000115117824 */ /* 0x000fe200078e0a18 */
[----:B------:R-:W-:Y:S01]  /*0420*/  BSSY.RECONVERGENT B2, `(.L_x_7) ;  /* 0x000001b000027945 */ /* 0x000fe20003800200 */
[----:B------:R-:W-:Y:S01]  /*0430*/  IMAD.MOV.U32 R23, RZ, RZ, R21 ;  /* 0x000000ffff177224 */ /* 0x000fe200078e0015 */
[----:B------:R-:W-:Y:S02]  /*0440*/  LOP3.LUT P1, R19, R16, 0x3, RZ, 0xc0, !PT ;  /* 0x0000000310137812 */ /* 0x000fe4000782c0ff */
[----:B------:R-:W-:-:S11]  /*0450*/  ISETP.GT.U32.AND P0, PT, R17, -0x4, PT ;  /* 0xfffffffc1100780c */ /* 0x000fd60003f04070 */
[----:B------:R-:W-:Y:S05]  /*0460*/  @!P1 BRA `(.L_x_8) ;  /* 0x0000000000589947 */ /* 0x000fea0003800000 */
[----:B------:R-:W-:-:S05]  /*0470*/  IMAD.WIDE R16, R21, 0x4, R12 ;  /* 0x0000000415107825 */ /* 0x000fca00078e020c */
[----:B------:R-:W2:Y:S01]  /*0480*/  LDG.E R18, desc[UR8][R16.64] ;  /* 0x0000000810127981 */ /* 0x000ea2000c1e1900 */
[----:B------:R-:W0:Y:S01]  /*0490*/  S2UR UR5, SR_CgaCtaId ;  /* 0x00000000000579c3 */ /* 0x000e220000008800 */
[----:B------:R-:W-:Y:S01]  /*04a0*/  UMOV UR4, 0x400 ;  /* 0x0000040000047882 */ /* 0x000fe20000000000 */
[----:B------:R-:W-:Y:S02]  /*04b0*/  ISETP.NE.AND P1, PT, R19, 0x1, PT ;  /* 0x000000011300780c */ /* 0x000fe40003f25270 */
[----:B------:R-:W-:Y:S01]  /*04c0*/  IADD3 R23, PT, PT, R21, 0x1, RZ ;  /* 0x0000000115177810 */ /* 0x000fe20007ffe0ff */
[----:B0-----:R-:W-:-:S06]  /*04d0*/  ULEA UR4, UR5, UR4, 0x18 ;  /* 0x0000000405047291 */ /* 0x001fcc000f8ec0ff */
[C---:B------:R-:W-:Y:S01]  /*04e0*/  LEA R24, R26.reuse, UR4, 0x2 ;  /* 0x000000041a187c11 */ /* 0x040fe2000f8e10ff */
[----:B------:R-:W-:-:S04]  /*04f0*/  IMAD.IADD R26, R26, 0x1, R3 ;  /* 0x000000011a1a7824 */ /* 0x000fc800078e0203 */
[----:B--2---:R0:W-:Y:S01]  /*0500*/  STS [R24], R18 ;  /* 0x0000001218007388 */ /* 0x0041e20000000800 */
[----:B------:R-:W-:Y:S05]  /*0510*/  @!P1 BRA `(.L_x_8) ;  /* 0x00000000002c9947 */ /* 0x000fea0003800000 */
[----:B------:R-:W-:Y:S01]  /*0520*/  ISETP.NE.AND P1, PT, R19, 0x2, PT ;  /* 0x000000021300780c */ /* 0x000fe20003f25270 */
[----:B0-----:R-:W2:-:S12]  /*0530*/  LDG.E R18, desc[UR8][R16.64+0x4] ;  /* 0x0000040810127981 */ /* 0x001e98000c1e1900 */
[----:B------:R-:W3:Y:S01]  /*0540*/  @P1 LDG.E R19, desc[UR8][R16.64+0x8] ;  /* 0x0000080810131981 */ /* 0x000ee2000c1e1900 */
[----:B------:R-:W-:Y:S02]  /*0550*/  IMAD R25, R3, 0x4, R24 ;  /* 0x0000000403197824 */ /* 0x000fe400078e0218 */
[--C-:B------:R-:W-:Y:S02]  /*0560*/  IMAD.IADD R26, R26, 0x1, R3.reuse ;  /* 0x000000011a1a7824 */ /* 0x100fe400078e0203 */
[----:B------:R-:W-:Y:S01]  /*0570*/  VIADD R23, R21, 0x2 ;  /* 0x0000000215177836 */ /* 0x000fe20000000000 */
[----:B------:R-:W-:Y:S01]  /*0580*/  @P1 LEA R24, R3, R25, 0x2 ;  /* 0x0000001903181211 */ /* 0x000fe200078e10ff */
[----:B------:R-:W-:Y:S01]  /*0590*/  @P1 IMAD.IADD R26, R26, 0x1, R3 ;  /* 0x000000011a1a1824 */ /* 0x000fe200078e0203 */
[----:B------:R-:W-:Y:S01]  /*05a0*/  @P1 IADD3 R23, PT, PT, R21, 0x3, RZ ;  /* 0x0000000315171810 */ /* 0x000fe20007ffe0ff */
[----:B--2---:R1:W-:Y:S04]  /*05b0*/  STS [R25], R18 ;  /* 0x0000001219007388 */ /* 0x0043e80000000800 */
[----:B---3--:R1:W-:Y:S02]  /*05c0*/  @P1 STS [R24], R19 ;  /* 0x0000001318001388 */ /* 0x0083e40000000800 */
.L_x_8:
[----:B------:R-:W-:Y:S05]  /*05d0*/  BSYNC.RECONVERGENT B2 ;  /* 0x0000000000027941 */ /* 0x000fea0003800200 */
.L_x_7:
[----:B------:R-:W-:Y:S05]  /*05e0*/  @P0 BRA `(.L_x_6) ;  /* 0x00000008002c0947 */ /* 0x000fea0003800000 */
[----:B------:R-:W2:Y:S01]  /*05f0*/  S2UR UR5, SR_CgaCtaId ;  /* 0x00000000000579c3 */ /* 0x000ea20000008800 */
[----:B-1----:R-:W-:Y:S01]  /*0600*/  IADD3 R25, PT, PT, -R20, R23, -R9 ;  /* 0x0000001714197210 */ /* 0x002fe20007ffe909 */
[----:B------:R-:W-:Y:S01]  /*0610*/  UMOV UR4, 0x400 ;  /* 0x0000040000047882 */ /* 0x000fe20000000000 */
[----:B------:R-:W-:Y:S01]  /*0620*/  IADD3 R16, P1, PT, R12, 0x8, RZ ;  /* 0x000000080c107810 */ /* 0x000fe20007f3e0ff */
[----:B------:R-:W-:Y:S01]  /*0630*/  BSSY.RELIABLE B2, `(.L_x_9) ;  /* 0x0000074000027945 */ /* 0x000fe20003800100 */
[----:B------:R-:W-:-:S03]  /*0640*/  ISETP.GE.AND P0, PT, R25, RZ, PT ;  /* 0x000000ff1900720c */ /* 0x000fc60003f06270 */
[----:B------:R-:W-:Y:S01]  /*0650*/  IMAD.X R17, RZ, RZ, R13, P1 ;  /* 0x000000ffff117224 */ /* 0x000fe200008e060d */
[----:B--2---:R-:W-:-:S06]  /*0660*/  ULEA UR4, UR5, UR4, 0x18 ;  /* 0x0000000405047291 */ /* 0x004fcc000f8ec0ff */
[----:B0-----:R-:W-:-:S03]  /*0670*/  LEA R24, R26, UR4, 0x2 ;  /* 0x000000041a187c11 */ /* 0x001fc6000f8e10ff */
[----:B------:R-:W-:Y:S05]  /*0680*/  @P0 BRA `(.L_x_10) ;  /* 0x0000000400b80947 */ /* 0x000fea0003800000 */
[----:B------:R-:W-:Y:S01]  /*0690*/  IADD3 R18, PT, PT, -R25, RZ, RZ ;  /* 0x000000ff19127210 */ /* 0x000fe20007ffe1ff */
[----:B------:R-:W-:Y:S01]  /*06a0*/  BSSY.RECONVERGENT B3, `(.L_x_11) ;  /* 0x0000044000037945 */ /* 0x000fe20003800200 */
[----:B------:R-:W-:Y:S02]  /*06b0*/  PLOP3.LUT P0, PT, PT, PT, PT, 0x80, 0x8 ;  /* 0x000000000008781c */ /* 0x000fe40003f0f070 */
[----:B------:R-:W-:-:S13]  /*06c0*/  ISETP.GT.AND P1, PT, R18, 0xc, PT ;  /* 0x0000000c1200780c */ /* 0x000fda0003f24270 */
[----:B------:R-:W-:Y:S05]  /*06d0*/  @!P1 BRA `(.L_x_12) ;  /* 0x0000000400009947 */ /* 0x000fea0003800000 */
[----:B------:R-:W-:-:S13]  /*06e0*/  PLOP3.LUT P0, PT, PT, PT, PT, 0x8, 0x80 ;  /* 0x000000000080781c */ /* 0x000fda0003f0e170 */
.L_x_13:
[----:B0-----:R-:W-:-:S05]  /*06f0*/  IMAD.WIDE R20, R23, 0x4, R16 ;  /* 0x0000000417147825 */ /* 0x001fca00078e0210 */
[----:B------:R-:W2:Y:S04]  /*0700*/  LDG.E R19, desc[UR8][R20.64+-0x8] ;  /* 0xfffff80814137981 */ /* 0x000ea8000c1e1900 */
[----:B------:R-:W3:Y:S04]  /*0710*/  LDG.E R18, desc[UR8][R20.64+-0x4] ;  /* 0xfffffc0814127981 */ /* 0x000ee8000c1e1900 */
[----:B------:R-:W4:Y:S01]  /*0720*/  LDG.E R28, desc[UR8][R20.64] ;  /* 0x00000008141c7981 */ /* 0x000f22000c1e1900 */
[C-C-:B------:R-:W-:Y:S02]  /*0730*/  IMAD R27, R3.reuse, 0x4, R24.reuse ;  /* 0x00000004031b7824 */ /* 0x140fe400078e0218 */
[----:B------:R-:W-:Y:S01]  /*0740*/  IMAD R29, R3, 0x8, R24 ;  /* 0x00000008031d7824 */ /* 0x000fe200078e0218 */
[----:B------:R0:W5:Y:S04]  /*0750*/  LDG.E R20, desc[UR8][R20.64+0x4] ;  /* 0x0000040814147981 */ /* 0x000168000c1e1900 */
[----:B--2---:R1:W-:Y:S04]  /*0760*/  STS [R24], R19 ;  /* 0x0000001318007388 */ /* 0x0043e80000000800 */
[----:B---3--:R2:W-:Y:S04]  /*0770*/  STS [R27], R18 ;  /* 0x000000121b007388 */ /* 0x0085e80000000800 */
[----:B----4-:R3:W-:Y:S01]  /*0780*/  STS [R29], R28 ;  /* 0x0000001c1d007388 */ /* 0x0107e20000000800 */
[----:B-1----:R-:W-:-:S05]  /*0790*/  IADD3 R19, PT, PT, R23, 0x4, RZ ;  /* 0x0000000417137810 */ /* 0x002fca0007ffe0ff */
[----:B--2---:R-:W-:-:S05]  /*07a0*/  IMAD.WIDE R18, R19, 0x4, R16 ;  /* 0x0000000413127825 */ /* 0x004fca00078e0210 */
[----:B------:R-:W2:Y:S04]  /*07b0*/  LDG.E R27, desc[UR8][R18.64+-0x8] ;  /* 0xfffff808121b7981 */ /* 0x000ea8000c1e1900 */
[----:B---3--:R-:W3:Y:S04]  /*07c0*/  LDG.E R29, desc[UR8][R18.64+-0x4] ;  /* 0xfffffc08121d7981 */ /* 0x008ee8000c1e1900 */
[----:B------:R-:W4:Y:S01]  /*07d0*/  LDG.E R28, desc[UR8][R18.64] ;  /* 0x00000008121c7981 */ /* 0x000f22000c1e1900 */
[C-C-:B0-----:R-:W-:Y:S02]  /*07e0*/  IMAD R21, R3.reuse, 0xc, R24.reuse ;  /* 0x0000000c03157824 */ /* 0x141fe400078e0218 */
[----:B------:R-:W-:-:S03]  /*07f0*/  IMAD R24, R3, 0x10, R24 ;  /* 0x0000001003187824 */ /* 0x000fc600078e0218 */
[----:B-----5:R0:W-:Y:S04]  /*0800*/  STS [R21], R20 ;  /* 0x0000001415007388 */ /* 0x0201e80000000800 */
[----:B------:R1:W5:Y:S01]  /*0810*/  LDG.E R18, desc[UR8][R18.64+0x4] ;  /* 0x0000040812127981 */ /* 0x000362000c1e1900 */
[----:B0-----:R-:W-:-:S03]  /*0820*/  LEA R21, R3, R24, 0x3 ;  /* 0x0000001803157211 */ /* 0x001fc600078e18ff */
[----:B--2---:R0:W-:Y:S02]  /*0830*/  STS [R24], R27 ;  /* 0x0000001b18007388 */ /* 0x0041e40000000800 */
[----:B0-----:R-:W-:-:S05]  /*0840*/  IMAD R27, R3, 0x4, R24 ;  /* 0x00000004031b7824 */ /* 0x001fca00078e0218 */
[----:B---3--:R0:W-:Y:S04]  /*0850*/  STS [R27], R29 ;  /* 0x0000001d1b007388 */ /* 0x0081e80000000800 */
[----:B----4-:R2:W-:Y:S01]  /*0860*/  STS [R21], R28 ;  /* 0x0000001c15007388 */ /* 0x0105e20000000800 */
[----:B0-----:R-:W-:-:S04]  /*0870*/  VIADD R29, R23, 0x8 ;  /* 0x00000008171d7836 */ /* 0x001fc80000000000 */
[----:B--2---:R-:W-:-:S05]  /*0880*/  IMAD.WIDE R20, R29, 0x4, R16 ;  /* 0x000000041d147825 */ /* 0x004fca00078e0210 */
[----:B------:R-:W2:Y:S04]  /*0890*/  LDG.E R27, desc[UR8][R20.64+-0x8] ;  /* 0xfffff808141b7981 */ /* 0x000ea8000c1e1900 */
[----:B------:R-:W3:Y:S04]  /*08a0*/  LDG.E R29, desc[UR8][R20.64+-0x4] ;  /* 0xfffffc08141d7981 */ /* 0x000ee8000c1e1900 */
[----:B------:R-:W4:Y:S04]  /*08b0*/  LDG.E R28, desc[UR8][R20.64] ;  /* 0x00000008141c7981 */ /* 0x000f28000c1e1900 */
[----:B------:R-:W4:Y:S01]  /*08c0*/  LDG.E R21, desc[UR8][R20.64+0x4] ;  /* 0x0000040814157981 */ /* 0x000f22000c1e1900 */
[----:B-1----:R-:W-:-:S02]  /*08d0*/  IMAD R19, R3, 0xc, R24 ;  /* 0x0000000c03137824 */ /* 0x002fc400078e0218 */
[----:B------:R-:W-:-:S03]  /*08e0*/  IMAD R24, R3, 0x10, R24 ;  /* 0x0000001003187824 */ /* 0x000fc600078e0218 */
[----:B-----5:R0:W-:Y:S02]  /*08f0*/  STS [R19], R18 ;  /* 0x0000001213007388 */ /* 0x0201e40000000800 */
[----:B0-----:R-:W-:-:S04]  /*0900*/  VIADD R19, R23, 0xc ;  /* 0x0000000c17137836 */ /* 0x001fc80000000000 */
[----:B------:R-:W-:-:S05]  /*0910*/  IMAD.WIDE R18, R19, 0x4, R16 ;  /* 0x0000000413127825 */ /* 0x000fca00078e0210 */
[----:B------:R-:W5:Y:S04]  /*0920*/  LDG.E R20, desc[UR8][R18.64+-0x4] ;  /* 0xfffffc0812147981 */ /* 0x000f68000c1e1900 */
[----:B--2---:R0:W-:Y:S02]  /*0930*/  STS [R24], R27 ;  /* 0x0000001b18007388 */ /* 0x0041e40000000800 */
[----:B0-----:R-:W-:-:S05]  /*0940*/  LEA R27, R3, R24, 0x2 ;  /* 0x00000018031b7211 */ /* 0x001fca00078e10ff */
[----:B---3--:R0:W-:Y:S04]  /*0950*/  STS [R27], R29 ;  /* 0x0000001d1b007388 */ /* 0x0081e80000000800 */
[----:B0-----:R-:W2:Y:S01]  /*0960*/  LDG.E R27, desc[UR8][R18.64+-0x8] ;  /* 0xfffff808121b7981 */ /* 0x001ea2000c1e1900 */
[----:B------:R-:W-:-:S05]  /*0970*/  IMAD R29, R3, 0x8, R24 ;  /* 0x00000008031d7824 */ /* 0x000fca00078e0218 */
[----:B----4-:R0:W-:Y:S02]  /*0980*/  STS [R29], R28 ;  /* 0x0000001c1d007388 */ /* 0x0101e40000000800 */
[C---:B0-----:R-:W-:Y:S02]  /*0990*/  IMAD R28, R3.reuse, 0xc, R24 ;  /* 0x0000000c031c7824 */ /* 0x041fe400078e0218 */
[----:B------:R-:W3:Y:S04]  /*09a0*/  LDG.E R29, desc[UR8][R18.64] ;  /* 0x00000008121d7981 */ /* 0x000ee8000c1e1900 */
[----:B------:R0:W-:Y:S04]  /*09b0*/  STS [R28], R21 ;  /* 0x000000151c007388 */ /* 0x0001e80000000800 */
[----:B0-----:R-:W4:Y:S01]  /*09c0*/  LDG.E R21, desc[UR8][R18.64+0x4] ;  /* 0x0000040812157981 */ /* 0x001f22000c1e1900 */
[----:B------:R-:W-:-:S05]  /*09d0*/  LEA R24, R3, R24, 0x4 ;  /* 0x0000001803187211 */ /* 0x000fca00078e20ff */
[----:B------:R-:W-:Y:S02]  /*09e0*/  IMAD R28, R3, 0xc, R24 ;  /* 0x0000000c031c7824 */ /* 0x000fe400078e0218 */
[----:B------:R-:W-:Y:S01]  /*09f0*/  VIADD R25, R25, 0x10 ;  /* 0x0000001019197836 */ /* 0x000fe20000000000 */
[----:B------:R-:W-:-:S04]  /*0a00*/  LEA R26, R3, R26, 0x2 ;  /* 0x0000001a031a7211 */ /* 0x000fc800078e10ff */
[----:B------:R-:W-:Y:S01]  /*0a10*/  ISETP.GE.AND P1, PT, R25, -0xc, PT ;  /* 0xfffffff41900780c */ /* 0x000fe20003f26270 */
[----:B------:R-:W-:-:S05]  /*0a20*/  IMAD R26, R3, 0x4, R26 ;  /* 0x00000004031a7824 */ /* 0x000fca00078e021a */
[----:B------:R-:W-:Y:S01]  /*0a30*/  LEA R26, R3, R26, 0x2 ;  /* 0x0000001a031a7211 */ /* 0x000fe200078e10ff */
[----:B------:R-:W-:-:S04]  /*0a40*/  VIADD R23, R23, 0x10 ;  /* 0x0000001017177836 */ /* 0x000fc80000000000 */
[C---:B------:R-:W-:Y:S01]  /*0a50*/  IMAD R26, R3.reuse, 0x4, R26 ;  /* 0x00000004031a7824 */ /* 0x040fe200078e021a */
[----:B--2---:R0:W-:Y:S02]  /*0a60*/  STS [R24], R27 ;  /* 0x0000001b18007388 */ /* 0x0041e40000000800 */
[----:B0-----:R-:W-:-:S05]  /*0a70*/  IMAD R27, R3, 0x4, R24 ;  /* 0x00000004031b7824 */ /* 0x001fca00078e0218 */
[----:B-----5:R0:W-:Y:S02]  /*0a80*/  STS [R27], R20 ;  /* 0x000000141b007388 */ /* 0x0201e40000000800 */
[----:B0-----:R-:W-:-:S05]  /*0a90*/  IMAD R20, R3, 0x8, R24 ;  /* 0x0000000803147824 */ /* 0x001fca00078e0218 */
[----:B---3--:R0:W-:Y:S04]  /*0aa0*/  STS [R20], R29 ;  /* 0x0000001d14007388 */ /* 0x0081e80000000800 */
[----:B----4-:R0:W-:Y:S01]  /*0ab0*/  STS [R28], R21 ;  /* 0x000000151c007388 */ /* 0x0101e20000000800 */
[----:B------:R-:W-:Y:S01]  /*0ac0*/  LEA R24, R3, R24, 0x4 ;  /* 0x0000001803187211 */ /* 0x000fe200078e20ff */
[----:B------:R-:W-:Y:S06]  /*0ad0*/  @!P1 BRA `(.L_x_13) ;  /* 0xfffffffc00049947 */ /* 0x000fec000383ffff */
.L_x_12:
[----:B------:R-:W-:Y:S05]  /*0ae0*/  BSYNC.RECONVERGENT B3 ;  /* 0x0000000000037941 */ /* 0x000fea0003800200 */
.L_x_11:
[----:B------:R-:W-:Y:S01]  /*0af0*/  IMAD.MOV R18, RZ, RZ, -R25 ;  /* 0x000000ffff127224 */ /* 0x000fe200078e0a19 */
[----:B------:R-:W-:Y:S04]  /*0b00*/  BSSY.RECONVERGENT B3, `(.L_x_14) ;  /* 0x0000023000037945 */ /* 0x000fe80003800200 */
[----:B------:R-:W-:-:S13]  /*0b10*/  ISETP.GT.AND P1, PT, R18, 0x4, PT ;  /* 0x000000041200780c */ /* 0x000fda0003f24270 */
[----:B------:R-:W-:Y:S05]  /*0b20*/  @!P1 BRA `(.L_x_15) ;  /* 0x0000000000809947 */ /* 0x000fea0003800000 */
[----:B------:R-:W-:-:S05]  /*0b30*/  IMAD.WIDE R18, R23, 0x4, R16 ;  /* 0x0000000417127825 */ /* 0x000fca00078e0210 */
[----:B0-----:R-:W2:Y:S04]  /*0b40*/  LDG.E R29, desc[UR8][R18.64+-0x8] ;  /* 0xfffff808121d7981 */ /* 0x001ea8000c1e1900 */
[----:B------:R-:W3:Y:S04]  /*0b50*/  LDG.E R28, desc[UR8][R18.64+-0x4] ;  /* 0xfffffc08121c7981 */ /* 0x000ee8000c1e1900 */
[----:B------:R-:W4:Y:S01]  /*0b60*/  LDG.E R20, desc[UR8][R18.64] ;  /* 0x0000000812147981 */ /* 0x000f22000c1e1900 */
[C---:B------:R-:W-:Y:S01]  /*0b70*/  IMAD R21, R3.reuse, 0x4, R24 ;  /* 0x0000000403157824 */ /* 0x040fe200078e0218 */
[----:B------:R-:W-:-:S02]  /*0b80*/  LEA R27, R3, R24, 0x3 ;  /* 0x00000018031b7211 */ /* 0x000fc400078e18ff */
[----:B--2---:R-:W-:Y:S04]  /*0b90*/  STS [R24], R29 ;  /* 0x0000001d18007388 */ /* 0x004fe80000000800 */
[----:B---3--:R0:W-:Y:S04]  /*0ba0*/  STS [R21], R28 ;  /* 0x0000001c15007388 */ /* 0x0081e80000000800 */
[----:B----4-:R1:W-:Y:S01]  /*0bb0*/  STS [R27], R20 ;  /* 0x000000141b007388 */ /* 0x0103e20000000800 */
[----:B0-----:R-:W-:-:S03]  /*0bc0*/  VIADD R21, R23, 0x4 ;  /* 0x0000000417157836 */ /* 0x001fc60000000000 */
[----:B------:R0:W2:Y:S01]  /*0bd0*/  LDG.E R28, desc[UR8][R18.64+0x4] ;  /* 0x00000408121c7981 */ /* 0x0000a2000c1e1900 */
[----:B-1----:R-:W-:-:S05]  /*0be0*/  IMAD.WIDE R20, R21, 0x4, R16 ;  /* 0x0000000415147825 */ /* 0x002fca00078e0210 */
[----:B------:R-:W3:Y:S04]  /*0bf0*/  LDG.E R29, desc[UR8][R20.64+-0x8] ;  /* 0xfffff808141d7981 */ /* 0x000ee8000c1e1900 */
[----:B------:R-:W4:Y:S01]  /*0c00*/  LDG.E R27, desc[UR8][R20.64+-0x4] ;  /* 0xfffffc08141b7981 */ /* 0x000f22000c1e1900 */
[C-C-:B0-----:R-:W-:Y:S02]  /*0c10*/  IMAD R19, R3.reuse, 0xc, R24.reuse ;  /* 0x0000000c03137824 */ /* 0x141fe400078e0218 */
[----:B------:R-:W-:-:S05]  /*0c20*/  IMAD R24, R3, 0x10, R24 ;  /* 0x0000001003187824 */ /* 0x000fca00078e0218 */
[C---:B------:R-:W-:Y:S01]  /*0c30*/  LEA R18, R3.reuse, R24, 0x2 ;  /* 0x0000001803127211 */ /* 0x040fe200078e10ff */
[----:B--2---:R0:W-:Y:S04]  /*0c40*/  STS [R19], R28 ;  /* 0x0000001c13007388 */ /* 0x0041e80000000800 */
[----:B---3--:R-:W-:Y:S04]  /*0c50*/  STS [R24], R29 ;  /* 0x0000001d18007388 */ /* 0x008fe80000000800 */
[----:B----4-:R1:W-:Y:S04]  /*0c60*/  STS [R18], R27 ;  /* 0x0000001b12007388 */ /* 0x0103e80000000800 */
[----:B0-----:R-:W2:Y:S04]  /*0c70*/  LDG.E R19, desc[UR8][R20.64+0x4] ;  /* 0x0000040814137981 */ /* 0x001ea8000c1e1900 */
[----:B-1----:R-:W3:Y:S01]  /*0c80*/  LDG.E R27, desc[UR8][R20.64] ;  /* 0x00000008141b7981 */ /* 0x002ee2000c1e1900 */
[----:B------:R-:W-:-:S02]  /*0c90*/  IMAD R18, R3, 0x8, R24 ;  /* 0x0000000803127824 */ /* 0x000fc400078e0218 */
[C---:B------:R-:W-:Y:S02]  /*0ca0*/  IMAD R28, R3.reuse, 0xc, R24 ;  /* 0x0000000c031c7824 */ /* 0x040fe400078e0218 */
[----:B------:R-:W-:Y:S01]  /*0cb0*/  IMAD R26, R3, 0x4, R26 ;  /* 0x00000004031a7824 */ /* 0x000fe200078e021a */
[----:B------:R-:W-:Y:S01]  /*0cc0*/  PLOP3.LUT P0, PT, PT, PT, PT, 0x8, 0x80 ;  /* 0x000000000080781c */ /* 0x000fe20003f0e170 */
[----:B------:R-:W-:Y:S01]  /*0cd0*/  VIADD R23, R23, 0x8 ;  /* 0x0000000817177836 */ /* 0x000fe20000000000 */
[----:B------:R-:W-:Y:S01]  /*0ce0*/  IADD3 R25, PT, PT, R25, 0x8, RZ ;  /* 0x0000000819197810 */ /* 0x000fe20007ffe0ff */
[C---:B------:R-:W-:Y:S01]  /*0cf0*/  IMAD R26, R3.reuse, 0x4, R26 ;  /* 0x00000004031a7824 */ /* 0x040fe200078e021a */
[----:B------:R-:W-:Y:S01]  /*0d00*/  LEA R24, R3, R24, 0x4 ;  /* 0x0000001803187211 */ /* 0x000fe200078e20ff */
[----:B---3--:R1:W-:Y:S04]  /*0d10*/  STS [R18], R27 ;  /* 0x0000001b12007388 */ /* 0x0083e80000000800 */
[----:B--2---:R1:W-:Y:S04]  /*0d20*/  STS [R28], R19 ;  /* 0x000000131c007388 */ /* 0x0043e80000000800 */
.L_x_15:
[----:B------:R-:W-:Y:S05]  /*0d30*/  BSYNC.RECONVERGENT B3 ;  /* 0x0000000000037941 */ /* 0x000fea0003800200 */
.L_x_14:
[----:B------:R-:W-:-:S13]  /*0d40*/  ISETP.EQ.AND P1, PT, R25, RZ, PT ;  /* 0x000000ff1900720c */ /* 0x000fda0003f22270 */
[----:B------:R-:W-:Y:S05]  /*0d50*/  @!P0 BREAK.RELIABLE P1, B2 ;  /* 0x0000000000028942 */ /* 0x000fea0000800100 */
[----:B------:R-:W-:Y:S05]  /*0d60*/  @!P0 BRA P1, `(.L_x_6) ;  /* 0x00000000004c8947 */ /* 0x000fea0000800000 */
.L_x_10:
[----:B------:R-:W-:Y:S05]  /*0d70*/  BSYNC.RELIABLE B2 ;  /* 0x0000000000027941 */ /* 0x000fea0003800100 */
.L_x_9:
[----:B-1----:R-:W-:-:S05]  /*0d80*/  IMAD.WIDE R18, R23, 0x4, R16 ;  /* 0x0000000417127825 */ /* 0x002fca00078e0210 */
[----:B0-2---:R-:W2:Y:S04]  /*0d90*/  LDG.E R21, desc[UR8][R18.64+-0x8] ;  /* 0xfffff80812157981 */ /* 0x005ea8000c1e1900 */
[----:B------:R-:W3:Y:S01]  /*0da0*/  LDG.E R20, desc[UR8][R18.64+-0x4] ;  /* 0xfffffc0812147981 */ /* 0x000ee2000c1e1900 */
[----:B------:R-:W-:-:S03]  /*0db0*/  IMAD R29, R3, 0x4, R24 ;  /* 0x00000004031d7824 */ /* 0x000fc600078e0218 */
[----:B------:R-:W4:Y:S04]  /*0dc0*/  LDG.E R27, desc[UR8][R18.64] ;  /* 0x00000008121b7981 */ /* 0x000f28000c1e1900 */
[----:B------:R-:W5:Y:S01]  /*0dd0*/  LDG.E R28, desc[UR8][R18.64+0x4] ;  /* 0x00000408121c7981 */ /* 0x000f62000c1e1900 */
[----:B------:R-:W-:-:S04]  /*0de0*/  IADD3 R25, PT, PT, R25, 0x4, RZ ;  /* 0x0000000419197810 */ /* 0x000fc80007ffe0ff */
[----:B------:R-:W-:Y:S01]  /*0df0*/  ISETP.NE.AND P0, PT, R25, RZ, PT ;  /* 0x000000ff1900720c */ /* 0x000fe20003f05270 */
[----:B------:R-:W-:Y:S02]  /*0e00*/  IMAD R26, R3, 0x4, R26 ;  /* 0x00000004031a7824 */ /* 0x000fe400078e021a */
[----:B------:R-:W-:Y:S01]  /*0e10*/  VIADD R23, R23, 0x4 ;  /* 0x0000000417177836 */ /* 0x000fe20000000000 */
[----:B--2---:R0:W-:Y:S04]  /*0e20*/  STS [R24], R21 ;  /* 0x0000001518007388 */ /* 0x0041e80000000800 */
[----:B---3--:R1:W-:Y:S01]  /*0e30*/  STS [R29], R20 ;  /* 0x000000141d007388 */ /* 0x0083e20000000800 */
[C-C-:B0-----:R-:W-:Y:S02]  /*0e40*/  IMAD R21, R3.reuse, 0xc, R24.reuse ;  /* 0x0000000c03157824 */ /* 0x141fe400078e0218 */
[----:B-1----:R-:W-:-:S05]  /*0e50*/  IMAD R20, R3, 0x8, R24 ;  /* 0x0000000803147824 */ /* 0x002fca00078e0218 */
[----:B----4-:R2:W-:Y:S04]  /*0e60*/  STS [R20], R27 ;  /* 0x0000001b14007388 */ /* 0x0105e80000000800 */
[----:B-----5:R2:W-:Y:S01]  /*0e70*/  STS [R21], R28 ;  /* 0x0000001c15007388 */ /* 0x0205e20000000800 */
[----:B------:R-:W-:Y:S01]  /*0e80*/  LEA R24, R3, R24, 0x4 ;  /* 0x0000001803187211 */ /* 0x000fe200078e20ff */
[----:B------:R-:W-:Y:S06]  /*0e90*/  @P0 BRA `(.L_x_9) ;  /* 0xfffffffc00b80947 */ /* 0x000fec000383ffff */
.L_x_6:
[----:B------:R-:W-:Y:S05]  /*0ea0*/  BSYNC.RECONVERGENT B1 ;  /* 0x0000000000017941 */ /* 0x000fea0003800200 */
.L_x_5:
[----:B------:R-:W-:Y:S01]  /*0eb0*/  ISETP.GE.AND P0, PT, R11, R22, PT ;  /* 0x000000160b00720c */ /* 0x000fe20003f06270 */
[----:B------:R-:W-:-:S12]  /*0ec0*/  BSSY.RECONVERGENT B1, `(.L_x_16) ;  /* 0x00000ac000017945 */ /* 0x000fd80003800200 */
[----:B------:R-:W-:Y:S05]  /*0ed0*/  @P0 BRA `(.L_x_17) ;  /* 0x0000000800a80947 */ /* 0x000fea0003800000 */
[----:B------:R-:W-:Y:S01]  /*0ee0*/  IMAD.IADD R16, R22, 0x1, -R11 ;  /* 0x0000000116107824 */ /* 0x000fe200078e0a0b */
[----:B------:R-:W-:Y:S01]  /*0ef0*/  BSSY.RECONVERGENT B2, `(.L_x_18) ;  /* 0x000001c000027945 */ /* 0x000fe20003800200 */
[----:B------:R-:W-:Y:S01]  /*0f00*/  IMAD.IADD R17, R11, 0x1, -R22 ;  /* 0x000000010b117824 */ /* 0x000fe200078e0a16 */
[----:B0-2---:R-:W-:Y:S02]  /*0f10*/  MOV R21, R11 ;  /* 0x0000000b00157202 */ /* 0x005fe40000000f00 */
[----:B-1----:R-:W-:Y:S02]  /*0f20*/  LOP3.LUT P1, R19, R16, 0x3, RZ, 0xc0, !PT ;  /* 0x0000000310137812 */ /* 0x002fe4000782c0ff */
[----:B------:R-:W-:-:S11]  /*0f30*/  ISETP.GT.U32.AND P0, PT, R17, -0x4, PT ;  /* 0xfffffffc1100780c */ /* 0x000fd60003f04070 */
[----:B------:R-:W-:Y:S05]  /*0f40*/  @!P1 BRA `(.L_x_19) ;  /* 0x0000000000589947 */ /* 0x000fea0003800000 */
[----:B------:R-:W-:-:S05]  /*0f50*/  IMAD.WIDE R16, R11, 0x4, R12 ;  /* 0x000000040b107825 */ /* 0x000fca00078e020c */
[----:B------:R-:W2:Y:S01]  /*0f60*/  LDG.E R18, desc[UR8][R16.64] ;  /* 0x0000000810127981 */ /* 0x000ea2000c1e1900 */
[----:B------:R-:W0:Y:S01]  /*0f70*/  S2UR UR5, SR_CgaCtaId ;  /* 0x00000000000579c3 */ /* 0x000e220000008800 */
[----:B------:R-:W-:Y:S01]  /*0f80*/  UMOV UR4, 0x400 ;  /* 0x0000040000047882 */ /* 0x000fe20000000000 */
[----:B------:R-:W-:Y:S01]  /*0f90*/  ISETP.NE.AND P1, PT, R19, 0x1, PT ;  /* 0x000000011300780c */ /* 0x000fe20003f25270 */
[----:B------:R-:W-:Y:S01]  /*0fa0*/  VIADD R21, R11, 0x1 ;  /* 0x000000010b157836 */ /* 0x000fe20000000000 */
        /* <DEDUP_REMOVED lines=8> */
[----:B------:R-:W-:Y:S01]  /*1030*/  LEA R23, R3, R23, 0x2 ;  /* 0x0000001703177211 */ /* 0x000fe200078e10ff */
[C---:B------:R-:W-:Y:S01]  /*1040*/  VIADD R21, R11.reuse, 0x2 ;  /* 0x000000020b157836 */ /* 0x040fe20000000000 */
[----:B------:R-:W-:Y:S01]  /*1050*/  IADD3 R26, PT, PT, R26, R3, RZ ;  /* 0x000000031a1a7210 */ /* 0x000fe20007ffe0ff */
[----:B------:R-:W-:Y:S02]  /*1060*/  @P1 VIADD R21, R11, 0x3 ;  /* 0x000000030b151836 */ /* 0x000fe40000000000 */
[----:B------:R-:W-:Y:S02]  /*1070*/  @P1 IMAD R20, R3, 0x4, R23 ;  /* 0x0000000403141824 */ /* 0x000fe400078e0217 */
[----:B------:R-:W-:Y:S01]  /*1080*/  @P1 IMAD.IADD R26, R26, 0x1, R3 ;  /* 0x000000011a1a1824 */ /* 0x000fe200078e0203 */
[----:B--2---:R1:W-:Y:S04]  /*1090*/  STS [R23], R18 ;  /* 0x0000001217007388 */ /* 0x0043e80000000800 */
[----:B---3--:R1:W-:Y:S02]  /*10a0*/  @P1 STS [R20], R19 ;  /* 0x0000001314001388 */ /* 0x0083e40000000800 */
.L_x_19:
[----:B------:R-:W-:Y:S05]  /*10b0*/  BSYNC.RECONVERGENT B2 ;  /* 0x0000000000027941 */ /* 0x000fea0003800200 */
.L_x_18:
[----:B------:R-:W-:Y:S05]  /*10c0*/  @P0 BRA `(.L_x_17) ;  /* 0x00000008002c0947 */ /* 0x000fea0003800000 */
[----:B------:R-:W-:Y:S01]  /*10d0*/  ISETP.GE.AND P0, PT, R21, R22, PT ;  /* 0x000000161500720c */ /* 0x000fe20003f06270 */
[----:B------:R-:W-:-:S12]  /*10e0*/  BSSY.RELIABLE B2, `(.L_x_20) ;  /* 0x0000075000027945 */ /* 0x000fd80003800100 */
[----:B------:R-:W-:Y:S05]  /*10f0*/  @P0 BRA `(.L_x_21) ;  /* 0x0000000400cc0947 */ /* 0x000fea0003800000 */
[----:B------:R-:W-:Y:S01]  /*1100*/  IADD3 R11, PT, PT, R22, -R21, RZ ;  /* 0x80000015160b7210 */ /* 0x000fe20007ffe0ff */
[----:B------:R-:W-:Y:S01]  /*1110*/  BSSY.RECONVERGENT B3, `(.L_x_22) ;  /* 0x0000047000037945 */ /* 0x000fe20003800200 */
[----:B------:R-:W-:Y:S02]  /*1120*/  PLOP3.LUT P0, PT, PT, PT, PT, 0x80, 0x8 ;  /* 0x000000000008781c */ /* 0x000fe40003f0f070 */
[----:B------:R-:W-:-:S13]  /*1130*/  ISETP.GT.AND P1, PT, R11, 0xc, PT ;  /* 0x0000000c0b00780c */ /* 0x000fda0003f24270 */
[----:B------:R-:W-:Y:S05]  /*1140*/  @!P1 BRA `(.L_x_23) ;  /* 0x00000004000c9947 */ /* 0x000fea0003800000 */
[----:B------:R-:W2:Y:S01]  /*1150*/  S2R R16, SR_CgaCtaId ;  /* 0x0000000000107919 */ /* 0x000ea20000008800 */
[----:B------:R-:W-:Y:S01]  /*1160*/  MOV R11, 0x400 ;  /* 0x00000400000b7802 */ /* 0x000fe20000000f00 */
[----:B-1----:R-:W-:Y:S01]  /*1170*/  VIADD R20, R22, 0xfffffff4 ;  /* 0xfffffff416147836 */ /* 0x002fe20000000000 */
[----:B------:R-:W-:Y:S02]  /*1180*/  PLOP3.LUT P0, PT, PT, PT, PT, 0x8, 0x80 ;  /* 0x000000000080781c */ /* 0x000fe40003f0e170 */
[----:B--2---:R-:W-:-:S11]  /*1190*/  LEA R11, R16, R11, 0x18 ;  /* 0x0000000b100b7211 */ /* 0x004fd600078ec0ff */
.L_x_24:
[----:B0-----:R-:W-:-:S05]  /*11a0*/  IMAD.WIDE R18, R21, 0x4, R12 ;  /* 0x0000000415127825 */ /* 0x001fca00078e020c */
[----:B------:R-:W2:Y:S04]  /*11b0*/  LDG.E R23, desc[UR8][R18.64] ;  /* 0x0000000812177981 */ /* 0x000ea8000c1e1900 */
[----:B------:R-:W3:Y:S01]  /*11c0*/  LDG.E R28, desc[UR8][R18.64+0x4] ;  /* 0x00000408121c7981 */ /* 0x000ee2000c1e1900 */
[----:B------:R-:W-:-:S03]  /*11d0*/  VIADD R17, R21, 0x4 ;  /* 0x0000000415117836 */ /* 0x000fc60000000000 */
[----:B------:R-:W4:Y:S01]  /*11e0*/  LDG.E R27, desc[UR8][R18.64+0x8] ;  /* 0x00000808121b7981 */ /* 0x000f22000c1e1900 */
[----:B------:R-:W-:Y:S01]  /*11f0*/  LEA R24, R26, R11, 0x2 ;  /* 0x0000000b1a187211 */ /* 0x000fe200078e10ff */
[----:B------:R-:W-:Y:S02]  /*1200*/  IMAD.WIDE R16, R17, 0x4, R12 ;  /* 0x0000000411107825 */ /* 0x000fe400078e020c */
[----:B------:R0:W5:Y:S04]  /*1210*/  LDG.E R29, desc[UR8][R18.64+0xc] ;  /* 0x00000c08121d7981 */ /* 0x000168000c1e1900 */
[----:B------:R-:W5:Y:S04]  /*1220*/  LDG.E R25, desc[UR8][R16.64+0x4] ;  /* 0x0000040810197981 */ /* 0x000f68000c1e1900 */
[----:B--2---:R1:W-:Y:S04]  /*1230*/  STS [R24], R23 ;  /* 0x0000001718007388 */ /* 0x0043e80000000800 */
[----:B-1----:R-:W2:Y:S01]  /*1240*/  LDG.E R23, desc[UR8][R16.64] ;  /* 0x0000000810177981 */ /* 0x002ea2000c1e1900 */
[----:B------:R-:W-:-:S05]  /*1250*/  IMAD R24, R3, 0x4, R24 ;  /* 0x0000000403187824 */ /* 0x000fca00078e0218 */
[----:B---3--:R1:W-:Y:S01]  /*1260*/  STS [R24], R28 ;  /* 0x0000001c18007388 */ /* 0x0083e20000000800 */
[----:B0-----:R-:W-:Y:S02]  /*1270*/  VIADD R19, R21, 0x8 ;  /* 0x0000000815137836 */ /* 0x001fe40000000000 */
[C---:B-1----:R-:W-:Y:S02]  /*1280*/  IMAD R28, R3.reuse, 0x4, R24 ;  /* 0x00000004031c7824 */ /* 0x042fe400078e0218 */
[----:B------:R-:W3:Y:S03]  /*1290*/  LDG.E R24, desc[UR8][R16.64+0x8] ;  /* 0x0000080810187981 */ /* 0x000ee6000c1e1900 */
[C---:B------:R-:W-:Y:S01]  /*12a0*/  LEA R18, R3.reuse, R28, 0x2 ;  /* 0x0000001c03127211 */ /* 0x040fe200078e10ff */
[----:B----4-:R0:W-:Y:S04]  /*12b0*/  STS [R28], R27 ;  /* 0x0000001b1c007388 */ /* 0x0101e80000000800 */
[----:B-----5:R1:W-:Y:S01]  /*12c0*/  STS [R18], R29 ;  /* 0x0000001d12007388 */ /* 0x0203e20000000800 */
[----:B0-----:R-:W-:-:S02]  /*12d0*/  IMAD R28, R3, 0x4, R26 ;  /* 0x00000004031c7824 */ /* 0x001fc400078e021a */
[----:B-1----:R-:W-:-:S03]  /*12e0*/  IMAD.WIDE R18, R19, 0x4, R12 ;  /* 0x0000000413127825 */ /* 0x002fc600078e020c */
[----:B------:R-:W-:Y:S01]  /*12f0*/  LEA R26, R28, R11, 0x2 ;  /* 0x0000000b1c1a7211 */ /* 0x000fe200078e10ff */
[----:B------:R0:W4:Y:S04]  /*1300*/  LDG.E R29, desc[UR8][R16.64+0xc] ;  /* 0x00000c08101d7981 */ /* 0x000128000c1e1900 */
[----:B------:R-:W5:Y:S04]  /*1310*/  LDG.E R27, desc[UR8][R18.64+0x8] ;  /* 0x00000808121b7981 */ /* 0x000f68000c1e1900 */
[----:B--2---:R1:W-:Y:S04]  /*1320*/  STS [R26], R23 ;  /* 0x000000171a007388 */ /* 0x0043e80000000800 */
[----:B-1----:R-:W2:Y:S01]  /*1330*/  LDG.E R23, desc[UR8][R18.64] ;  /* 0x0000000812177981 */ /* 0x002ea2000c1e1900 */
[----:B0-----:R-:W-:-:S03]  /*1340*/  IMAD R16, R3, 0x4, R26 ;  /* 0x0000000403107824 */ /* 0x001fc600078e021a */
[----:B------:R-:W5:Y:S04]  /*1350*/  LDG.E R26, desc[UR8][R18.64+0x4] ;  /* 0x00000408121a7981 */ /* 0x000f68000c1e1900 */
[----:B------:R0:W-:Y:S01]  /*1360*/  STS [R16], R25 ;  /* 0x0000001910007388 */ /* 0x0001e20000000800 */
[C---:B------:R-:W-:Y:S02]  /*1370*/  IMAD R28, R3.reuse, 0x4, R28 ;  /* 0x00000004031c7824 */ /* 0x040fe400078e021c */
[----:B0-----:R-:W-:-:S05]  /*1380*/  IMAD R25, R3, 0x4, R16 ;  /* 0x0000000403197824 */ /* 0x001fca00078e0210 */
[----:B------:R-:W-:Y:S01]  /*1390*/  LEA R17, R3, R25, 0x2 ;  /* 0x0000001903117211 */ /* 0x000fe200078e10ff */
[----:B---3--:R0:W-:Y:S01]  /*13a0*/  STS [R25], R24 ;  /* 0x0000001819007388 */ /* 0x0081e20000000800 */
[----:B------:R-:W-:-:S03]  /*13b0*/  IMAD R16, R28, 0x4, R11 ;  /* 0x000000041c107824 */ /* 0x000fc600078e020b */
[----:B----4-:R1:W-:Y:S04]  /*13c0*/  STS [R17], R29 ;  /* 0x0000001d11007388 */ /* 0x0103e80000000800 */
[----:B0-----:R-:W3:Y:S01]  /*13d0*/  LDG.E R24, desc[UR8][R18.64+0xc] ;  /* 0x00000c0812187981 */ /* 0x001ee2000c1e1900 */
[----:B-1----:R-:W-:-:S03]  /*13e0*/  IADD3 R17, PT, PT, R21, 0xc, RZ ;  /* 0x0000000c15117810 */ /* 0x002fc60007ffe0ff */
[----:B--2---:R0:W-:Y:S02]  /*13f0*/  STS [R16], R23 ;  /* 0x0000001710007388 */ /* 0x0041e40000000800 */
[----:B0-----:R-:W-:Y:S02]  /*1400*/  IMAD R23, R3, 0x4, R16 ;  /* 0x0000000403177824 */ /* 0x001fe400078e0210 */
[----:B------:R-:W-:-:S05]  /*1410*/  IMAD.WIDE R16, R17, 0x4, R12 ;  /* 0x0000000411107825 */ /* 0x000fca00078e020c */
[----:B------:R-:W2:Y:S04]  /*1420*/  LDG.E R25, desc[UR8][R16.64] ;  /* 0x0000000810197981 */ /* 0x000ea8000c1e1900 */
[----:B------:R-:W4:Y:S04]  /*1430*/  LDG.E R29, desc[UR8][R16.64+0x4] ;  /* 0x00000408101d7981 */ /* 0x000f28000c1e1900 */
[----:B------:R-:W4:Y:S04]  /*1440*/  LDG.E R18, desc[UR8][R16.64+0x8] ;  /* 0x0000080810127981 */ /* 0x000f28000c1e1900 */
[----:B------:R0:W4:Y:S04]  /*1450*/  LDG.E R19, desc[UR8][R16.64+0xc] ;  /* 0x00000c0810137981 */ /* 0x000128000c1e1900 */
[----:B-----5:R1:W-:Y:S01]  /*1460*/  STS [R23], R26 ;  /* 0x0000001a17007388 */ /* 0x0203e20000000800 */
[----:B0-----:R-:W-:-:S02]  /*1470*/  IMAD R16, R3, 0x4, R28 ;  /* 0x0000000403107824 */ /* 0x001fc400078e021c */
[----:B-1----:R-:W-:-:S03]  /*1480*/  IMAD R26, R3, 0x4, R23 ;  /* 0x00000004031a7824 */ /* 0x002fc600078e0217 */
[----:B------:R-:W-:Y:S02]  /*1490*/  LEA R28, R16, R11, 0x2 ;  /* 0x0000000b101c7211 */ /* 0x000fe400078e10ff */
[----:B------:R-:W-:Y:S01]  /*14a0*/  IADD3 R21, PT, PT, R21, 0x10, RZ ;  /* 0x0000001015157810 */ /* 0x000fe20007ffe0ff */
[----:B------:R0:W-:Y:S02]  /*14b0*/  STS [R26], R27 ;  /* 0x0000001b1a007388 */ /* 0x0001e40000000800 */
[----:B------:R-:W-:Y:S01]  /*14c0*/  IMAD R23, R3, 0x4, R28 ;  /* 0x0000000403177824 */ /* 0x000fe200078e021c */
[----:B------:R-:W-:Y:S02]  /*14d0*/  ISETP.GE.AND P1, PT, R21, R20, PT ;  /* 0x000000141500720c */ /* 0x000fe40003f26270 */
[----:B0-----:R-:W-:-:S05]  /*14e0*/  LEA R27, R3, R26, 0x2 ;  /* 0x0000001a031b7211 */ /* 0x001fca00078e10ff */
[----:B---3--:R0:W-:Y:S02]  /*14f0*/  STS [R27], R24 ;  /* 0x000000181b007388 */ /* 0x0081e40000000800 */
[----:B0-----:R-:W-:-:S05]  /*1500*/  LEA R24, R3, R23, 0x2 ;  /* 0x0000001703187211 */ /* 0x001fca00078e10ff */
[C---:B------:R-:W-:Y:S01]  /*1510*/  IMAD R26, R3.reuse, 0x4, R24 ;  /* 0x00000004031a7824 */ /* 0x040fe200078e0218 */
[----:B--2---:R-:W-:Y:S04]  /*1520*/  STS [R28], R25 ;  /* 0x000000191c007388 */ /* 0x004fe80000000800 */
[----:B----4-:R-:W-:Y:S04]  /*1530*/  STS [R23], R29 ;  /* 0x0000001d17007388 */ /* 0x010fe80000000800 */
[----:B------:R-:W-:Y:S04]  /*1540*/  STS [R24], R18 ;  /* 0x0000001218007388 */ /* 0x000fe80000000800 */
[----:B------:R0:W-:Y:S02]  /*1550*/  STS [R26], R19 ;  /* 0x000000131a007388 */ /* 0x0001e40000000800 */
[----:B0-----:R-:W-:Y:S01]  /*1560*/  IMAD R26, R3, 0x4, R16 ;  /* 0x00000004031a7824 */ /* 0x001fe200078e0210 */
[----:B------:R-:W-:Y:S06]  /*1570*/  @!P1 BRA `(.L_x_24) ;  /* 0xfffffffc00089947 */ /* 0x000fec000383ffff */
.L_x_23:
[----:B------:R-:W-:Y:S05]  /*1580*/  BSYNC.RECONVERGENT B3 ;  /* 0x0000000000037941 */ /* 0x000fea0003800200 */
.L_x_22:
[----:B------:R-:W-:Y:S01]  /*1590*/  IADD3 R11, PT, PT, R22, -R21, RZ ;  /* 0x80000015160b7210 */ /* 0x000fe20007ffe0ff */
[----:B------:R-:W-:Y:S03]  /*15a0*/  BSSY.RECONVERGENT B3, `(.L_x_25) ;  /* 0x0000025000037945 */ /* 0x000fe60003800200 */
[----:B------:R-:W-:-:S13]  /*15b0*/  ISETP.GT.AND P1, PT, R11, 0x4, PT ;  /* 0x000000040b00780c */ /* 0x000fda0003f24270 */
[----:B------:R-:W-:Y:S05]  /*15c0*/  @!P1 BRA `(.L_x_26) ;  /* 0x0000000000889947 */ /* 0x000fea0003800000 */
[----:B01----:R-:W-:-:S05]  /*15d0*/  IMAD.WIDE R18, R21, 0x4, R12 ;  /* 0x0000000415127825 */ /* 0x003fca00078e020c */
[----:B------:R-:W2:Y:S01]  /*15e0*/  LDG.E R29, desc[UR8][R18.64] ;  /* 0x00000008121d7981 */ /* 0x000ea2000c1e1900 */
[----:B------:R-:W0:Y:S03]  /*15f0*/  S2UR UR5, SR_CgaCtaId ;  /* 0x00000000000579c3 */ /* 0x000e260000008800 */
[----:B------:R-:W3:Y:S01]  /*1600*/  LDG.E R20, desc[UR8][R18.64+0x4] ;  /* 0x0000040812147981 */ /* 0x000ee2000c1e1900 */
[----:B------:R-:W-:-:S03]  /*1610*/  VIADD R17, R21, 0x4 ;  /* 0x0000000415117836 */ /* 0x000fc60000000000 */
[----:B------:R-:W4:Y:S01]  /*1620*/  LDG.E R11, desc[UR8][R18.64+0x8] ;  /* 0x00000808120b7981 */ /* 0x000f22000c1e1900 */
[----:B------:R-:W-:Y:S01]  /*1630*/  IMAD.WIDE R16, R17, 0x4, R12 ;  /* 0x0000000411107825 */ /* 0x000fe200078e020c */
[----:B------:R-:W-:Y:S02]  /*1640*/  UMOV UR4, 0x400 ;  /* 0x0000040000047882 */ /* 0x000fe40000000000 */
[----:B------:R1:W5:Y:S04]  /*1650*/  LDG.E R23, desc[UR8][R18.64+0xc] ;  /* 0x00000c0812177981 */ /* 0x000368000c1e1900 */
[----:B------:R-:W5:Y:S04]  /*1660*/  LDG.E R25, desc[UR8][R16.64] ;  /* 0x0000000810197981 */ /* 0x000f68000c1e1900 */
[----:B------:R-:W5:Y:S04]  /*1670*/  LDG.E R27, desc[UR8][R16.64+0x4] ;  /* 0x00000408101b7981 */ /* 0x000f68000c1e1900 */
[----:B------:R-:W5:Y:S01]  /*1680*/  LDG.E R24, desc[UR8][R16.64+0x8] ;  /* 0x0000080810187981 */ /* 0x000f62000c1e1900 */
[----:B0-----:R-:W-:-:S03]  /*1690*/  ULEA UR4, UR5, UR4, 0x18 ;  /* 0x0000000405047291 */ /* 0x001fc6000f8ec0ff */
[----:B------:R0:W5:Y:S03]  /*16a0*/  LDG.E R28, desc[UR8][R16.64+0xc] ;  /* 0x00000c08101c7981 */ /* 0x000166000c1e1900 */
[----:B-1----:R-:W-:-:S04]  /*16b0*/  LEA R19, R26, UR4, 0x2 ;  /* 0x000000041a137c11 */ /* 0x002fc8000f8e10ff */
[C---:B------:R-:W-:Y:S02]  /*16c0*/  LEA R18, R3.reuse, R19, 0x2 ;  /* 0x0000001303127211 */ /* 0x040fe400078e10ff */
[----:B------:R-:W-:Y:S01]  /*16d0*/  LEA R26, R3, R26, 0x2 ;  /* 0x0000001a031a7211 */ /* 0x000fe200078e10ff */
[----:B------:R-:W-:Y:S01]  /*16e0*/  VIADD R21, R21, 0x8 ;  /* 0x0000000815157836 */ /* 0x000fe20000000000 */
[----:B------:R-:W-:Y:S01]  /*16f0*/  PLOP3.LUT P0, PT, PT, PT, PT, 0x8, 0x80 ;  /* 0x000000000080781c */ /* 0x000fe20003f0e170 */
[----:B--2---:R-:W-:Y:S04]  /*1700*/  STS [R19], R29 ;  /* 0x0000001d13007388 */ /* 0x004fe80000000800 */
[----:B---3--:R1:W-:Y:S02]  /*1710*/  STS [R18], R20 ;  /* 0x0000001412007388 */ /* 0x0083e40000000800 */
[----:B-1----:R-:W-:Y:S01]  /*1720*/  IMAD R20, R3, 0x4, R18 ;  /* 0x0000000403147824 */ /* 0x002fe200078e0212 */
[----:B------:R-:W-:-:S04]  /*1730*/  LEA R18, R26, UR4, 0x2 ;  /* 0x000000041a127c11 */ /* 0x000fc8000f8e10ff */
[C---:B------:R-:W-:Y:S01]  /*1740*/  LEA R29, R3.reuse, R18, 0x2 ;  /* 0x00000012031d7211 */ /* 0x040fe200078e10ff */
[----:B------:R-:W-:-:S04]  /*1750*/  IMAD R19, R3, 0x4, R20 ;  /* 0x0000000403137824 */ /* 0x000fc800078e0214 */
[C---:B0-----:R-:W-:Y:S01]  /*1760*/  IMAD R16, R3.reuse, 0x4, R29 ;  /* 0x0000000403107824 */ /* 0x041fe200078e021d */
[----:B----4-:R2:W-:Y:S04]  /*1770*/  STS [R20], R11 ;  /* 0x0000000b14007388 */ /* 0x0105e80000000800 */
[C---:B------:R-:W-:Y:S01]  /*1780*/  LEA R17, R3.reuse, R16, 0x2 ;  /* 0x0000001003117211 */ /* 0x040fe200078e10ff */
[----:B-----5:R2:W-:Y:S04]  /*1790*/  STS [R19], R23 ;  /* 0x0000001713007388 */ /* 0x0205e80000000800 */
[----:B------:R2:W-:Y:S04]  /*17a0*/  STS [R18], R25 ;  /* 0x0000001912007388 */ /* 0x0005e80000000800 */
[----:B------:R2:W-:Y:S04]  /*17b0*/  STS [R29], R27 ;  /* 0x0000001b1d007388 */ /* 0x0005e80000000800 */
[----:B------:R2:W-:Y:S04]  /*17c0*/  STS [R16], R24 ;  /* 0x0000001810007388 */ /* 0x0005e80000000800 */
[----:B------:R2:W-:Y:S01]  /*17d0*/  STS [R17], R28 ;  /* 0x0000001c11007388 */ /* 0x0005e20000000800 */
[----:B------:R-:W-:-:S07]  /*17e0*/  LEA R26, R3, R26, 0x2 ;  /* 0x0000001a031a7211 */ /* 0x000fce00078e10ff */
.L_x_26:
[----:B------:R-:W-:Y:S05]  /*17f0*/  BSYNC.RECONVERGENT B3 ;  /* 0x0000000000037941 */ /* 0x000fea0003800200 */
.L_x_25:
[----:B------:R-:W-:-:S13]  /*1800*/  ISETP.EQ.AND P1, PT, R21, R22, PT ;  /* 0x000000161500720c */ /* 0x000fda0003f22270 */
[----:B------:R-:W-:Y:S05]  /*1810*/  @!P0 BREAK.RELIABLE P1, B2 ;  /* 0x0000000000028942 */ /* 0x000fea0000800100 */
[----:B------:R-:W-:Y:S05]  /*1820*/  @!P0 BRA P1, `(.L_x_17) ;  /* 0x0000000000548947 */ /* 0x000fea0000800000 */
.L_x_21:
[----:B------:R-:W-:Y:S05]  /*1830*/  BSYNC.RELIABLE B2 ;  /* 0x0000000000027941 */ /* 0x000fea0003800100 */
.L_x_20:
[----:B--2---:R-:W0:Y:S01]  /*1840*/  S2R R16, SR_CgaCtaId ;  /* 0x0000000000107919 */ /* 0x004e220000008800 */
[----:B------:R-:W-:-:S04]  /*1850*/  MOV R11, 0x400 ;  /* 0x00000400000b7802 */ /* 0x000fc80000000f00 */
[----:B01----:R-:W-:-:S07]  /*1860*/  LEA R23, R16, R11, 0x18 ;  /* 0x0000000b10177211 */ /* 0x003fce00078ec0ff */
.L_x_27:
[----:B------:R-:W-:-:S05]  /*1870*/  IMAD.WIDE R16, R21, 0x4, R12 ;  /* 0x0000000415107825 */ /* 0x000fca00078e020c */
[----:B0-----:R-:W2:Y:S04]  /*1880*/  LDG.E R11, desc[UR8][R16.64] ;  /* 0x00000008100b7981 */ /* 0x001ea8000c1e1900 */
[----:B------:R-:W3:Y:S04]  /*1890*/  LDG.E R18, desc[UR8][R16.64+0x4] ;  /* 0x0000040810127981 */ /* 0x000ee8000c1e1900 */
[----:B------:R-:W4:Y:S04]  /*18a0*/  LDG.E R19, desc[UR8][R16.64+0x8] ;  /* 0x0000080810137981 */ /* 0x000f28000c1e1900 */
[----:B------:R-:W5:Y:S01]  /*18b0*/  LDG.E R20, desc[UR8][R16.64+0xc] ;  /* 0x00000c0810147981 */ /* 0x000f62000c1e1900 */
[----:B------:R-:W-:Y:S01]  /*18c0*/  IMAD R24, R26, 0x4, R23 ;  /* 0x000000041a187824 */ /* 0x000fe200078e0217 */
[----:B------:R-:W-:Y:S01]  /*18d0*/  LEA R26, R3, R26, 0x2 ;  /* 0x0000001a031a7211 */ /* 0x000fe200078e10ff */
[----:B------:R-:W-:-:S03]  /*18e0*/  VIADD R21, R21, 0x4 ;  /* 0x0000000415157836 */ /* 0x000fc60000000000 */
[----:B------:R-:W-:Y:S02]  /*18f0*/  LEA R25, R3, R24, 0x2 ;  /* 0x0000001803197211 */ /* 0x000fe400078e10ff */
[----:B------:R-:W-:-:S03]  /*1900*/  ISETP.NE.AND P0, PT, R21, R22, PT ;  /* 0x000000161500720c */ /* 0x000fc60003f05270 */
[----:B------:R-:W-:-:S05]  /*1910*/  IMAD R28, R3, 0x4, R25 ;  /* 0x00000004031c7824 */ /* 0x000fca00078e0219 */
[----:B------:R-:W-:Y:S01]  /*1920*/  LEA R27, R3, R28, 0x2 ;  /* 0x0000001c031b7211 */ /* 0x000fe200078e10ff */
[----:B--2---:R0:W-:Y:S04]  /*1930*/  STS [R24], R11 ;  /* 0x0000000b18007388 */ /* 0x0041e80000000800 */
[----:B---3--:R0:W-:Y:S04]  /*1940*/  STS [R25], R18 ;  /* 0x0000001219007388 */ /* 0x0081e80000000800 */
[----:B----4-:R0:W-:Y:S04]  /*1950*/  STS [R28], R19 ;  /* 0x000000131c007388 */ /* 0x0101e80000000800 */
[----:B-----5:R0:W-:Y:S01]  /*1960*/  STS [R27], R20 ;  /* 0x000000141b007388 */ /* 0x0201e20000000800 */
[----:B------:R-:W-:Y:S05]  /*1970*/  @P0 BRA `(.L_x_27) ;  /* 0xfffffffc00bc0947 */ /* 0x000fea000383ffff */
.L_x_17:
[----:B------:R-:W-:Y:S05]  /*1980*/  BSYNC.RECONVERGENT B1 ;  /* 0x0000000000017941 */ /* 0x000fea0003800200 */
.L_x_16:
[----:B------:R-:W-:-:S13]  /*1990*/  ISETP.GE.AND P0, PT, R9, R22, PT ;  /* 0x000000160900720c */ /* 0x000fda0003f06270 */
[----:B------:R-:W-:Y:S05]  /*19a0*/  @P0 BRA `(.L_x_1) ;  /* 0x0000000800940947 */ /* 0x000fea0003800000 */
[--C-:B0-2---:R-:W-:Y:S01]  /*19b0*/  IMAD.IADD R11, R22, 0x1, -R9.reuse ;  /* 0x00000001160b7824 */ /* 0x105fe200078e0a09 */
[----:B------:R-:W-:Y:S01]  /*19c0*/  IADD3 R16, PT, PT, R9, -R22, RZ ;  /* 0x8000001609107210 */ /* 0x000fe20007ffe0ff */
[----:B------:R-:W-:Y:S01]  /*19d0*/  BSSY.RECONVERGENT B1, `(.L_x_28) ;  /* 0x0000016000017945 */ /* 0x000fe20003800200 */
[----:B-1----:R-:W-:Y:S02]  /*19e0*/  MOV R24, R0 ;  /* 0x0000000000187202 */ /* 0x002fe40000000f00 */
[----:B------:R-:W-:Y:S01]  /*19f0*/  LOP3.LUT P1, R18, R11, 0x3, RZ, 0xc0, !PT ;  /* 0x000000030b127812 */ /* 0x000fe2000782c0ff */
[----:B------:R-:W-:Y:S01]  /*1a00*/  IMAD.MOV.U32 R11, RZ, RZ, R9 ;  /* 0x000000ffff0b7224 */ /* 0x000fe200078e0009 */
[----:B------:R-:W-:-:S11]  /*1a10*/  ISETP.GT.U32.AND P0, PT, R16, -0x4, PT ;  /* 0xfffffffc1000780c */ /* 0x000fd60003f04070 */
[----:B------:R-:W-:Y:S05]  /*1a20*/  @!P1 BRA `(.L_x_29) ;  /* 0x0000000000409947 */ /* 0x000fea0003800000 */
[----:B------:R-:W0:Y:S01]  /*1a30*/  LDS R19, [R2] ;  /* 0x0000000002137984 */ /* 0x000e220000000800 */
[C---:B------:R-:W-:Y:S01]  /*1a40*/  IMAD.WIDE R16, R9.reuse, 0x4, R14 ;  /* 0x0000000409107825 */ /* 0x040fe200078e020e */
[----:B------:R-:W-:Y:S02]  /*1a50*/  ISETP.NE.AND P1, PT, R18, 0x1, PT ;  /* 0x000000011200780c */ /* 0x000fe40003f25270 */
[----:B------:R-:W-:Y:S01]  /*1a60*/  MOV R24, R6 ;  /* 0x0000000600187202 */ /* 0x000fe20000000f00 */
[----:B------:R-:W-:Y:S01]  /*1a70*/  VIADD R11, R9, 0x1 ;  /* 0x00000001090b7836 */ /* 0x000fe20000000000 */
[----:B0-----:R0:W-:Y:S09]  /*1a80*/  STG.E desc[UR8][R16.64], R19 ;  /* 0x0000001310007986 */ /* 0x0011f2000c101908 */
[----:B------:R-:W-:Y:S05]  /*1a90*/  @!P1 BRA `(.L_x_29) ;  /* 0x0000000000249947 */ /* 0x000fea0003800000 */
[----:B------:R-:W-:Y:S01]  /*1aa0*/  ISETP.NE.AND P1, PT, R18, 0x2, PT ;  /* 0x000000021200780c */ /* 0x000fe20003f25270 */
[----:B0-----:R-:W0:Y:S01]  /*1ab0*/  LDS R19, [R8] ;  /* 0x0000000008137984 */ /* 0x001e220000000800 */
[----:B------:R-:W-:Y:S01]  /*1ac0*/  VIADD R11, R9, 0x2 ;  /* 0x00000002090b7836 */ /* 0x000fe20000000000 */
[----:B------:R-:W-:-:S10]  /*1ad0*/  MOV R24, R10 ;  /* 0x0000000a00187202 */ /* 0x000fd40000000f00 */
[----:B------:R-:W1:Y:S01]  /*1ae0*/  @P1 LDS R21, [R7] ;  /* 0x0000000007151984 */ /* 0x000e620000000800 */
[----:B------:R-:W-:Y:S01]  /*1af0*/  @P1 VIADD R11, R9, 0x3 ;  /* 0x00000003090b1836 */ /* 0x000fe20000000000 */
[----:B------:R-:W-:Y:S02]  /*1b00*/  @P1 IADD3 R24, PT, PT, R10, R3, RZ ;  /* 0x000000030a181210 */ /* 0x000fe40007ffe0ff */
[----:B0-----:R2:W-:Y:S04]  /*1b10*/  STG.E desc[UR8][R16.64+0x4], R19 ;  /* 0x0000041310007986 */ /* 0x0015e8000c101908 */
[----:B-1----:R2:W-:Y:S02]  /*1b20*/  @P1 STG.E desc[UR8][R16.64+0x8], R21 ;  /* 0x0000081510001986 */ /* 0x0025e4000c101908 */
.L_x_29:
[----:B------:R-:W-:Y:S05]  /*1b30*/  BSYNC.RECONVERGENT B1 ;  /* 0x0000000000017941 */ /* 0x000fea0003800200 */
.L_x_28:
[----:B------:R-:W-:Y:S05]  /*1b40*/  @P0 BRA `(.L_x_1) ;  /* 0x00000008002c0947 */ /* 0x000fea0003800000 */
[----:B------:R-:W-:Y:S01]  /*1b50*/  ISETP.GE.AND P0, PT, R11, R22, PT ;  /* 0x000000160b00720c */ /* 0x000fe20003f06270 */
[----:B------:R-:W-:-:S12]  /*1b60*/  BSSY.RELIABLE B1, `(.L_x_30) ;  /* 0x0000075000017945 */ /* 0x000fd80003800100 */
[----:B------:R-:W-:Y:S05]  /*1b70*/  @P0 BRA `(.L_x_31) ;  /* 0x0000000400cc0947 */ /* 0x000fea0003800000 */
[----:B------:R-:W-:Y:S01]  /*1b80*/  IMAD.IADD R9, R22, 0x1, -R11 ;  /* 0x0000000116097824 */ /* 0x000fe200078e0a0b */
[----:B------:R-:W-:Y:S01]  /*1b90*/  BSSY.RECONVERGENT B2, `(.L_x_32) ;  /* 0x0000047000027945 */ /* 0x000fe20003800200 */
[----:B------:R-:W-:-:S03]  /*1ba0*/  PLOP3.LUT P0, PT, PT, PT, PT, 0x80, 0x8 ;  /* 0x000000000008781c */ /* 0x000fc60003f0f070 */
[----:B------:R-:W-:-:S13]  /*1bb0*/  ISETP.GT.AND P1, PT, R9, 0xc, PT ;  /* 0x0000000c0900780c */ /* 0x000fda0003f24270 */
[----:B------:R-:W-:Y:S05]  /*1bc0*/  @!P1 BRA `(.L_x_33) ;  /* 0x00000004000c9947 */ /* 0x000fea0003800000 */
[----:B0-2---:R-:W0:Y:S01]  /*1bd0*/  S2R R16, SR_CgaCtaId ;  /* 0x0000000000107919 */ /* 0x005e220000008800 */
[----:B------:R-:W-:Y:S02]  /*1be0*/  MOV R9, 0x400 ;  /* 0x0000040000097802 */ /* 0x000fe40000000f00 */
[----:B------:R-:W-:Y:S02]  /*1bf0*/  PLOP3.LUT P0, PT, PT, PT, PT, 0x8, 0x80 ;  /* 0x000000000080781c */ /* 0x000fe40003f0e170 */
[----:B------:R-:W-:Y:S02]  /*1c00*/  IADD3 R20, PT, PT, R22, -0xc, RZ ;  /* 0xfffffff416147810 */ /* 0x000fe40007ffe0ff */
[----:B0-----:R-:W-:-:S09]  /*1c10*/  LEA R9, R16, R9, 0x18 ;  /* 0x0000000910097211 */ /* 0x001fd200078ec0ff */
.L_x_34:
[----:B-1----:R-:W-:Y:S02]  /*1c20*/  IMAD R18, R24, 0x4, R9 ;  /* 0x0000000418127824 */ /* 0x002fe400078e0209 */
[----:B------:R-:W-:Y:S02]  /*1c30*/  IMAD R24, R3, 0x4, R24 ;  /* 0x0000000403187824 */ /* 0x000fe400078e0218 */
[----:B------:R-:W-:Y:S01]  /*1c40*/  IMAD.WIDE R16, R11, 0x4, R14 ;  /* 0x000000040b107825 */ /* 0x000fe200078e020e */
[C---:B------:R-:W-:Y:S01]  /*1c50*/  LEA R26, R3.reuse, R18, 0x2 ;  /* 0x00000012031a7211 */ /* 0x040fe200078e10ff */
[----:B------:R0:W1:Y:S04]  /*1c60*/  LDS R19, [R18] ;  /* 0x0000000012137984 */ /* 0x0000680000000800 */
[----:B------:R-:W-:Y:S01]  /*1c70*/  IMAD R23, R3, 0x4, R26 ;  /* 0x0000000403177824 */ /* 0x000fe200078e021a */
[----:B------:R2:W3:Y:S01]  /*1c80*/  LDS R27, [R26] ;  /* 0x000000001a1b7984 */ /* 0x0004e20000000800 */
[----:B0-----:R-:W-:-:S03]  /*1c90*/  LEA R18, R24, R9, 0x2 ;  /* 0x0000000918127211 */ /* 0x001fc600078e10ff */
[----:B------:R-:W0:Y:S01]  /*1ca0*/  LDS R29, [R23] ;  /* 0x00000000171d7984 */ /* 0x000e220000000800 */
[C---:B------:R-:W-:Y:S01]  /*1cb0*/  LEA R28, R3.reuse, R23, 0x2 ;  /* 0x00000017031c7211 */ /* 0x040fe200078e10ff */
[C---:B------:R-:W-:Y:S02]  /*1cc0*/  IMAD R24, R3.reuse, 0x4, R24 ;  /* 0x0000000403187824 */ /* 0x040fe400078e0218 */
[C---:B------:R-:W-:Y:S01]  /*1cd0*/  IMAD R25, R3.reuse, 0x4, R18 ;  /* 0x0000000403197824 */ /* 0x040fe200078e0212 */
[----:B------:R4:W-:Y:S04]  /*1ce0*/  LDS R21, [R18] ;  /* 0x0000000012157984 */ /* 0x0009e80000000800 */
[----:B------:R-:W5:Y:S01]  /*1cf0*/  LDS R28, [R28] ;  /* 0x000000001c1c7984 */ /* 0x000f620000000800 */
[----:B--2---:R-:W-:-:S03]  /*1d00*/  LEA R26, R3, R25, 0x2 ;  /* 0x00000019031a7211 */ /* 0x004fc600078e10ff */
[----:B------:R-:W2:Y:S01]  /*1d10*/  LDS R25, [R25] ;  /* 0x0000000019197984 */ /* 0x000ea20000000800 */
[----:B----4-:R-:W-:Y:S02]  /*1d20*/  IMAD R18, R24, 0x4, R9 ;  /* 0x0000000418127824 */ /* 0x010fe400078e0209 */
[C---:B------:R-:W-:Y:S01]  /*1d30*/  IMAD R24, R3.reuse, 0x4, R24 ;  /* 0x0000000403187824 */ /* 0x040fe200078e0218 */
[----:B------:R4:W2:Y:S02]  /*1d40*/  LDS R23, [R26] ;  /* 0x000000001a177984 */ /* 0x0008a40000000800 */
[----:B----4-:R-:W-:Y:S02]  /*1d50*/  LEA R26, R3, R26, 0x2 ;  /* 0x0000001a031a7211 */ /* 0x010fe400078e10ff */
[----:B-1----:R1:W-:Y:S04]  /*1d60*/  STG.E desc[UR8][R16.64], R19 ;  /* 0x0000001310007986 */ /* 0x0023e8000c101908 */
[----:B---3--:R-:W-:Y:S04]  /*1d70*/  STG.E desc[UR8][R16.64+0x4], R27 ;  /* 0x0000041b10007986 */ /* 0x008fe8000c101908 */
[----:B------:R-:W-:Y:S01]  /*1d80*/  LDS R27, [R18] ;  /* 0x00000000121b7984 */ /* 0x000fe20000000800 */
[----:B-1----:R-:W-:-:S03]  /*1d90*/  IADD3 R19, PT, PT, R11, 0x4, RZ ;  /* 0x000000040b137810 */ /* 0x002fc60007ffe0ff */
[----:B0-----:R-:W-:Y:S04]  /*1da0*/  STG.E desc[UR8][R16.64+0x8], R29 ;  /* 0x0000081d10007986 */ /* 0x001fe8000c101908 */
[----:B-----5:R-:W-:Y:S04]  /*1db0*/  STG.E desc[UR8][R16.64+0xc], R28 ;  /* 0x00000c1c10007986 */ /* 0x020fe8000c101908 */
[----:B------:R0:W1:Y:S02]  /*1dc0*/  LDS R28, [R26] ;  /* 0x000000001a1c7984 */ /* 0x0000640000000800 */
[----:B0-----:R-:W-:Y:S01]  /*1dd0*/  IMAD R26, R3, 0x4, R18 ;  /* 0x00000004031a7824 */ /* 0x001fe200078e0212 */
[----:B------:R-:W-:Y:S01]  /*1de0*/  IADD3 R17, PT, PT, R11, 0x8, RZ ;  /* 0x000000080b117810 */ /* 0x000fe20007ffe0ff */
[----:B------:R-:W-:-:S03]  /*1df0*/  IMAD.WIDE R18, R19, 0x4, R14 ;  /* 0x0000000413127825 */ /* 0x000fc600078e020e */
[----:B------:R-:W0:Y:S01]  /*1e00*/  LDS R29, [R26] ;  /* 0x000000001a1d7984 */ /* 0x000e220000000800 */
[----:B------:R-:W-:-:S03]  /*1e10*/  IMAD.WIDE R16, R17, 0x4, R14 ;  /* 0x0000000411107825 */ /* 0x000fc600078e020e */
[----:B------:R3:W-:Y:S04]  /*1e20*/  STG.E desc[UR8][R18.64], R21 ;  /* 0x0000001512007986 */ /* 0x0007e8000c101908 */
[----:B--2---:R2:W-:Y:S04]  /*1e30*/  STG.E desc[UR8][R18.64+0x4], R25 ;  /* 0x0000041912007986 */ /* 0x0045e8000c101908 */
[----:B------:R-:W-:Y:S01]  /*1e40*/  STG.E desc[UR8][R18.64+0x8], R23 ;  /* 0x0000081712007986 */ /* 0x000fe2000c101908 */
[C---:B---3--:R-:W-:Y:S01]  /*1e50*/  LEA R21, R3.reuse, R26, 0x2 ;  /* 0x0000001a03157211 */ /* 0x048fe200078e10ff */
[----:B------:R-:W-:Y:S01]  /*1e60*/  IMAD R26, R24, 0x4, R9 ;  /* 0x00000004181a7824 */ /* 0x000fe200078e0209 */
[----:B------:R-:W-:-:S02]  /*1e70*/  LEA R24, R3, R24, 0x2 ;  /* 0x0000001803187211 */ /* 0x000fc400078e10ff */
[C---:B--2---:R-:W-:Y:S02]  /*1e80*/  LEA R25, R3.reuse, R21, 0x2 ;  /* 0x0000001503197211 */ /* 0x044fe400078e10ff */
[----:B------:R-:W2:Y:S04]  /*1e90*/  LDS R21, [R21] ;  /* 0x0000000015157984 */ /* 0x000ea80000000800 */
[----:B------:R-:W3:Y:S04]  /*1ea0*/  LDS R25, [R25] ;  /* 0x0000000019197984 */ /* 0x000ee80000000800 */
[----:B-1----:R1:W-:Y:S04]  /*1eb0*/  STG.E desc[UR8][R18.64+0xc], R28 ;  /* 0x00000c1c12007986 */ /* 0x0023e8000c101908 */
[----:B------:R4:W-:Y:S04]  /*1ec0*/  STG.E desc[UR8][R16.64], R27 ;  /* 0x0000001b10007986 */ /* 0x0009e8000c101908 */
[----:B------:R-:W5:Y:S01]  /*1ed0*/  LDS R23, [R26] ;  /* 0x000000001a177984 */ /* 0x000f620000000800 */
[----:B-1----:R-:W-:Y:S01]  /*1ee0*/  IMAD R28, R3, 0x4, R26 ;  /* 0x00000004031c7824 */ /* 0x002fe200078e021a */
[----:B------:R-:W-:-:S02]  /*1ef0*/  IADD3 R19, PT, PT, R11, 0xc, RZ ;  /* 0x0000000c0b137810 */ /* 0x000fc40007ffe0ff */
[----:B0-----:R-:W-:Y:S01]  /*1f00*/  STG.E desc[UR8][R16.64+0x4], R29 ;  /* 0x0000041d10007986 */ /* 0x001fe2000c101908 */
[----:B------:R-:W-:Y:S01]  /*1f10*/  VIADD R11, R11, 0x10 ;  /* 0x000000100b0b7836 */ /* 0x000fe20000000000 */
[----:B------:R-:W-:Y:S02]  /*1f20*/  LEA R18, R3, R28, 0x2 ;  /* 0x0000001c03127211 */ /* 0x000fe400078e10ff */
[----:B------:R-:W0:Y:S02]  /*1f30*/  LDS R28, [R28] ;  /* 0x000000001c1c7984 */ /* 0x000e240000000800 */
[----:B------:R-:W-:Y:S01]  /*1f40*/  ISETP.GE.AND P1, PT, R11, R20, PT ;  /* 0x000000140b00720c */ /* 0x000fe20003f26270 */
[----:B----4-:R-:W-:Y:S01]  /*1f50*/  IMAD R27, R3, 0x4, R18 ;  /* 0x00000004031b7824 */ /* 0x010fe200078e0212 */
[----:B------:R1:W4:Y:S05]  /*1f60*/  LDS R26, [R18] ;  /* 0x00000000121a7984 */ /* 0x00032a0000000800 */
[----:B------:R-:W4:Y:S01]  /*1f70*/  LDS R27, [R27] ;  /* 0x000000001b1b7984 */ /* 0x000f220000000800 */
[----:B-1----:R-:W-:-:S03]  /*1f80*/  IMAD.WIDE R18, R19, 0x4, R14 ;  /* 0x0000000413127825 */ /* 0x002fc600078e020e */
[----:B--2---:R1:W-:Y:S04]  /*1f90*/  STG.E desc[UR8][R16.64+0x8], R21 ;  /* 0x0000081510007986 */ /* 0x0043e8000c101908 */
[----:B---3--:R1:W-:Y:S04]  /*1fa0*/  STG.E desc[UR8][R16.64+0xc], R25 ;  /* 0x00000c1910007986 */ /* 0x0083e8000c101908 */
[----:B-----5:R1:W-:Y:S04]  /*1fb0*/  STG.E desc[UR8][R18.64], R23 ;  /* 0x0000001712007986 */ /* 0x0203e8000c101908 */
[----:B0-----:R1:W-:Y:S04]  /*1fc0*/  STG.E desc[UR8][R18.64+0x4], R28 ;  /* 0x0000041c12007986 */ /* 0x0013e8000c101908 */
[----:B----4-:R1:W-:Y:S04]  /*1fd0*/  STG.E desc[UR8][R18.64+0x8], R26 ;  /* 0x0000081a12007986 */ /* 0x0103e8000c101908 */
[----:B------:R1:W-:Y:S01]  /*1fe0*/  STG.E desc[UR8][R18.64+0xc], R27 ;  /* 0x00000c1b12007986 */ /* 0x0003e2000c101908 */
[----:B------:R-:W-:Y:S05]  /*1ff0*/  @!P1 BRA `(.L_x_34) ;  /* 0xfffffffc00089947 */ /* 0x000fea000383ffff */
.L_x_33:
[----:B------:R-:W-:Y:S05]  /*2000*/  BSYNC.RECONVERGENT B2 ;  /* 0x0000000000027941 */ /* 0x000fea0003800200 */
.L_x_32:
[----:B------:R-:W-:Y:S01]  /*2010*/  IMAD.IADD R9, R22, 0x1, -R11 ;  /* 0x0000000116097824 */ /* 0x000fe200078e0a0b */
[----:B------:R-:W-:Y:S04]  /*2020*/  BSSY.RECONVERGENT B2, `(.L_x_35) ;  /* 0x0000025000027945 */ /* 0x000fe80003800200 */
[----:B------:R-:W-:-:S13]  /*2030*/  ISETP.GT.AND P1, PT, R9, 0x4, PT ;  /* 0x000000040900780c */ /* 0x000fda0003f24270 */
[----:B------:R-:W-:Y:S05]  /*2040*/  @!P1 BRA `(.L_x_36) ;  /* 0x0000000000889947 */ /* 0x000fea0003800000 */
[----:B------:R-:W3:Y:S01]  /*2050*/  S2UR UR5, SR_CgaCtaId ;  /* 0x00000000000579c3 */ /* 0x000ee20000008800 */
[----:B------:R-:W-:Y:S01]  /*2060*/  UMOV UR4, 0x400 ;  /* 0x0000040000047882 */ /* 0x000fe20000000000 */
[----:B------:R-:W-:Y:S01]  /*2070*/  LEA R20, R3, R24, 0x2 ;  /* 0x0000001803147211 */ /* 0x000fe200078e10ff */
[----:B012---:R-:W-:Y:S01]  /*2080*/  VIADD R19, R11, 0x4 ;  /* 0x000000040b137836 */ /* 0x007fe20000000000 */
[----:B------:R-:W-:Y:S01]  /*2090*/  PLOP3.LUT P0, PT, PT, PT, PT, 0x8, 0x80 ;  /* 0x000000000080781c */ /* 0x000fe20003f0e170 */
[----:B---3--:R-:W-:-:S06]  /*20a0*/  ULEA UR4, UR5, UR4, 0x18 ;  /* 0x0000000405047291 */ /* 0x008fcc000f8ec0ff */
[----:B------:R-:W-:Y:S02]  /*20b0*/  LEA R16, R24, UR4, 0x2 ;  /* 0x0000000418107c11 */ /* 0x000fe4000f8e10ff */
[----:B------:R-:W-:-:S03]  /*20c0*/  LEA R28, R20, UR4, 0x2 ;  /* 0x00000004141c7c11 */ /* 0x000fc6000f8e10ff */
[C---:B------:R-:W-:Y:S01]  /*20d0*/  IMAD R18, R3.reuse, 0x4, R16 ;  /* 0x0000000403127824 */ /* 0x040fe200078e0210 */
[C---:B------:R-:W-:Y:S01]  /*20e0*/  LEA R29, R3.reuse, R28, 0x2 ;  /* 0x0000001c031d7211 */ /* 0x040fe200078e10ff */
[----:B------:R-:W0:Y:S02]  /*20f0*/  LDS R9, [R16] ;  /* 0x0000000010097984 */ /* 0x000e240000000800 */
[C---:B------:R-:W-:Y:S01]  /*2100*/  IMAD R24, R3.reuse, 0x4, R18 ;  /* 0x0000000403187824 */ /* 0x040fe200078e0212 */
[C---:B------:R-:W-:Y:S01]  /*2110*/  LEA R26, R3.reuse, R29, 0x2 ;  /* 0x0000001d031a7211 */ /* 0x040fe200078e10ff */
[----:B------:R1:W2:Y:S02]  /*2120*/  LDS R25, [R18] ;  /* 0x0000000012197984 */ /* 0x0002a40000000800 */
[C---:B------:R-:W-:Y:S01]  /*2130*/  IMAD R23, R3.reuse, 0x4, R24 ;  /* 0x0000000403177824 */ /* 0x040fe200078e0218 */
[----:B------:R-:W-:Y:S01]  /*2140*/  LEA R17, R3, R26, 0x2 ;  /* 0x0000001a03117211 */ /* 0x000fe200078e10ff */
[----:B------:R3:W4:Y:S04]  /*2150*/  LDS R21, [R24] ;  /* 0x0000000018157984 */ /* 0x0007280000000800 */
[----:B------:R-:W5:Y:S01]  /*2160*/  LDS R23, [R23] ;  /* 0x0000000017177984 */ /* 0x000f620000000800 */
[----:B-1----:R-:W-:-:S03]  /*2170*/  IMAD.WIDE R18, R19, 0x4, R14 ;  /* 0x0000000413127825 */ /* 0x002fc600078e020e */
[----:B------:R-:W1:Y:S01]  /*2180*/  LDS R27, [R28] ;  /* 0x000000001c1b7984 */ /* 0x000e620000000800 */
[----:B---3--:R-:W-:-:S03]  /*2190*/  IMAD R24, R3, 0x4, R20 ;  /* 0x0000000403187824 */ /* 0x008fc600078e0214 */
[----:B------:R-:W3:Y:S04]  /*21a0*/  LDS R29, [R29] ;  /* 0x000000001d1d7984 */ /* 0x000ee80000000800 */
[----:B------:R-:W3:Y:S04]  /*21b0*/  LDS R26, [R26] ;  /* 0x000000001a1a7984 */ /* 0x000ee80000000800 */
[----:B------:R0:W3:Y:S02]  /*21c0*/  LDS R28, [R17] ;  /* 0x00000000111c7984 */ /* 0x0000e40000000800 */
[C---:B0-----:R-:W-:Y:S01]  /*21d0*/  IMAD.WIDE R16, R11.reuse, 0x4, R14 ;  /* 0x000000040b107825 */ /* 0x041fe200078e020e */
[----:B------:R-:W-:-:S04]  /*21e0*/  IADD3 R11, PT, PT, R11, 0x8, RZ ;  /* 0x000000080b0b7810 */ /* 0x000fc80007ffe0ff */
[----:B------:R0:W-:Y:S04]  /*21f0*/  STG.E desc[UR8][R16.64], R9 ;  /* 0x0000000910007986 */ /* 0x0001e8000c101908 */
[----:B--2---:R0:W-:Y:S04]  /*2200*/  STG.E desc[UR8][R16.64+0x4], R25 ;  /* 0x0000041910007986 */ /* 0x0041e8000c101908 */
[----:B----4-:R0:W-:Y:S04]  /*2210*/  STG.E desc[UR8][R16.64+0x8], R21 ;  /* 0x0000081510007986 */ /* 0x0101e8000c101908 */
[----:B-----5:R0:W-:Y:S04]  /*2220*/  STG.E desc[UR8][R16.64+0xc], R23 ;  /* 0x00000c1710007986 */ /* 0x0201e8000c101908 */
[----:B-1----:R0:W-:Y:S04]  /*2230*/  STG.E desc[UR8][R18.64], R27 ;  /* 0x0000001b12007986 */ /* 0x0021e8000c101908 */
[----:B---3--:R0:W-:Y:S04]  /*2240*/  STG.E desc[UR8][R18.64+0x4], R29 ;  /* 0x0000041d12007986 */ /* 0x0081e8000c101908 */
[----:B------:R0:W-:Y:S04]  /*2250*/  STG.E desc[UR8][R18.64+0x8], R26 ;  /* 0x0000081a12007986 */ /* 0x0001e8000c101908 */
[----:B------:R0:W-:Y:S02]  /*2260*/  STG.E desc[UR8][R18.64+0xc], R28 ;  /* 0x00000c1c12007986 */ /* 0x0001e4000c101908 */
.L_x_36:
[----:B------:R-:W-:Y:S05]  /*2270*/  BSYNC.RECONVERGENT B2 ;  /* 0x0000000000027941 */ /* 0x000fea0003800200 */
.L_x_35:
[----:B------:R-:W-:-:S13]  /*2280*/  ISETP.NE.OR P0, PT, R11, R22, P0 ;  /* 0x000000160b00720c */ /* 0x000fda0000705670 */
[----:B------:R-:W-:Y:S05]  /*2290*/  @!P0 BREAK.RELIABLE B1 ;  /* 0x0000000000018942 */ /* 0x000fea0003800100 */
[----:B------:R-:W-:Y:S05]  /*22a0*/  @!P0 BRA `(.L_x_1) ;  /* 0x0000000000548947 */ /* 0x000fea0003800000 */
.L_x_31:
[----:B------:R-:W-:Y:S05]  /*22b0*/  BSYNC.RELIABLE B1 ;  /* 0x0000000000017941 */ /* 0x000fea0003800100 */
.L_x_30:
[----:B012---:R-:W0:Y:S01]  /*22c0*/  S2R R16, SR_CgaCtaId ;  /* 0x0000000000107919 */ /* 0x007e220000008800 */
[----:B------:R-:W-:-:S04]  /*22d0*/  MOV R9, 0x400 ;  /* 0x0000040000097802 */ /* 0x000fc80000000f00 */
[----:B0-----:R-:W-:-:S07]  /*22e0*/  LEA R25, R16, R9, 0x18 ;  /* 0x0000000910197211 */ /* 0x001fce00078ec0ff */
.L_x_37:
[----:B------:R-:W-:Y:S01]  /*22f0*/  LEA R18, R24, R25, 0x2 ;  /* 0x0000001918127211 */ /* 0x000fe200078e10ff */
[C---:B----4-:R-:W-:Y:S01]  /*2300*/  IMAD.WIDE R16, R11.reuse, 0x4, R14 ;  /* 0x000000040b107825 */ /* 0x050fe200078e020e */
[----:B------:R-:W-:-:S03]  /*2310*/  IADD3 R11, PT, PT, R11, 0x4, RZ ;  /* 0x000000040b0b7810 */ /* 0x000fc60007ffe0ff */
[----:B------:R-:W-:Y:S01]  /*2320*/  IMAD R20, R3, 0x4, R18 ;  /* 0x0000000403147824 */ /* 0x000fe200078e0212 */
[----:B------:R-:W0:Y:S01]  /*2330*/  LDS R9, [R18] ;  /* 0x0000000012097984 */ /* 0x000e220000000800 */
[----:B------:R-:W-:Y:S01]  /*2340*/  ISETP.NE.AND P0, PT, R11, R22, PT ;  /* 0x000000160b00720c */ /* 0x000fe20003f05270 */
[C---:B------:R-:W-:Y:S02]  /*2350*/  IMAD R24, R3.reuse, 0x4, R24 ;  /* 0x0000000403187824 */ /* 0x040fe400078e0218 */
[C---:B------:R-:W-:Y:S01]  /*2360*/  LEA R26, R3.reuse, R20, 0x2 ;  /* 0x00000014031a7211 */ /* 0x040fe200078e10ff */
[----:B------:R-:W1:Y:S04]  /*2370*/  LDS R19, [R20] ;  /* 0x0000000014137984 */ /* 0x000e680000000800 */
[----:B------:R-:W-:Y:S01]  /*2380*/  IMAD R23, R3, 0x4, R26 ;  /* 0x0000000403177824 */ /* 0x000fe200078e021a */
[----:B------:R-:W2:Y:S05]  /*2390*/  LDS R21, [R26] ;  /* 0x000000001a157984 */ /* 0x000eaa0000000800 */
[----:B------:R-:W3:Y:S04]  /*23a0*/  LDS R23, [R23] ;  /* 0x0000000017177984 */ /* 0x000ee80000000800 */
[----:B0-----:R4:W-:Y:S04]  /*23b0*/  STG.E desc[UR8][R16.64], R9 ;  /* 0x0000000910007986 */ /* 0x0019e8000c101908 */
[----:B-1----:R4:W-:Y:S04]  /*23c0*/  STG.E desc[UR8][R16.64+0x4], R19 ;  /* 0x0000041310007986 */ /* 0x0029e8000c101908 */
[----:B--2---:R4:W-:Y:S04]  /*23d0*/  STG.E desc[UR8][R16.64+0x8], R21 ;  /* 0x0000081510007986 */ /* 0x0049e8000c101908 */
[----:B---3--:R4:W-:Y:S01]  /*23e0*/  STG.E desc[UR8][R16.64+0xc], R23 ;  /* 0x00000c1710007986 */ /* 0x0089e2000c101908 */
[----:B------:R-:W-:Y:S05]  /*23f0*/  @P0 BRA `(.L_x_37) ;  /* 0xfffffffc00bc0947 */ /* 0x000fea000383ffff */
.L_x_1:
[----:B------:R-:W-:Y:S05]  /*2400*/  BSYNC.RECONVERGENT B0 ;  /* 0x0000000000007941 */ /* 0x000fea0003800200 */
.L_x_0:
[----:B------:R-:W-:Y:S05]  /*2410*/  WARPSYNC.ALL ;  /* 0x0000000000007948 */ /* 0x000fea0003800000 */
[----:B------:R-:W3:Y:S01]  /*2420*/  LDCU UR4, c[0x0][0x390] ;  /* 0x00007200ff0477ac */ /* 0x000ee20008000800 */
[----:B------:R-:W-:Y:S01]  /*2430*/  SHF.L.U32 R4, R4, 0x1, RZ ;  /* 0x0000000104047819 */ /* 0x000fe200000006ff */
[----:B012-4-:R-:W-:Y:S01]  /*2440*/  IMAD.MOV.U32 R16, RZ, RZ, R14 ;  /* 0x000000ffff107224 */ /* 0x017fe200078e000e */
[----:B------:R-:W-:Y:S01]  /*2450*/  MOV R17, R15 ;  /* 0x0000000f00117202 */ /* 0x000fe20000000f00 */
[----:B------:R-:W-:Y:S01]  /*2460*/  BAR.SYNC.DEFER_BLOCKING 0x0 ;  /* 0x0000000000007b1d */ /* 0x000fe20000010000 */
[----:B---3--:R-:W-:-:S13]  /*2470*/  ISETP.GE.AND P0, PT, R4, UR4, PT ;  /* 0x0000000404007c0c */ /* 0x008fda000bf06270 */
[----:B------:R-:W-:Y:S05]  /*2480*/  @!P0 BRA `(.L_x_38) ;  /* 0xffffffdc003c8947 */ /* 0x000fea000383ffff */
[----:B------:R-:W-:Y:S05]  /*2490*/  EXIT ;  /* 0x000000000000794d */ /* 0x000fea0003800000 */
.L_x_39:
[----:B------:R-:W-:-:S00]  /*24a0*/  BRA `(.L_x_39) ;  /* 0xfffffffc00fc7947 */ /* 0x000fc0000383ffff */
[----:B------:R-:W-:-:S00]  /*24b0*/  NOP ;  /* 0x0000000000007918 */ /* 0x000fc00000000000 */
        /* <DEDUP_REMOVED lines=12> */
.L_x_40:


//--------------------- .nv.shared._Z9mergeSortPiS_i --------------------------
	.section	.nv.shared._Z9mergeSortPiS_i,"aw",@nobits
	.sectionflags	@""
	.align	4
.nv.shared._Z9mergeSortPiS_i:
	.zero		1088


//--------------------- .nv.shared.reserved.0     --------------------------
	.section	.nv.shared.reserved.0,"aw",@nobits
	.weak		__nv_reservedSMEM_offset_0_alias
	.size		__nv_reservedSMEM_offset_0_alias, 0, 64
	.other		__nv_reservedSMEM_offset_0_alias,@"STO_CUDA_RESERVED_SHARED STV_DEFAULT"
__nv_reservedSMEM_offset_0_alias:
	.zero		0
	.zero		64


//--------------------- .nv.constant0._Z9mergeSortPiS_i --------------------------
	.section	.nv.constant0._Z9mergeSortPiS_i,"a",@progbits
	.sectionflags	@""
	.align	4
.nv.constant0._Z9mergeSortPiS_i:
	.zero		916


//--------------------- SYMBOLS --------------------------

	.type		.nv.reservedSmem.offset0,@object
	.size		.nv.reservedSmem.offset0,0x4
	.type		.nv.reservedSmem.cap,@object
	.size		.nv.reservedSmem.cap,0x4
